//
// Generated by NVIDIA NVVM Compiler
//
// Compiler Build ID: CL-36424714
// Cuda compilation tools, release 13.0, V13.0.88
// Based on NVVM 20.0.0
//

.version 9.0
.target sm_100
.address_size 64

	// .globl	_Z11causal_attnPKfS0_S0_Pfiif
// _ZZ11causal_attnPKfS0_S0_PfiifE8smem_acc has been demoted
// _ZZ11causal_attnPKfS0_S0_PfiifE8smem_max has been demoted
.extern .shared .align 16 .b8 smem[];

.visible .entry _Z11causal_attnPKfS0_S0_Pfiif(
	.param .u64 .ptr .align 1 _Z11causal_attnPKfS0_S0_Pfiif_param_0,
	.param .u64 .ptr .align 1 _Z11causal_attnPKfS0_S0_Pfiif_param_1,
	.param .u64 .ptr .align 1 _Z11causal_attnPKfS0_S0_Pfiif_param_2,
	.param .u64 .ptr .align 1 _Z11causal_attnPKfS0_S0_Pfiif_param_3,
	.param .u32 _Z11causal_attnPKfS0_S0_Pfiif_param_4,
	.param .u32 _Z11causal_attnPKfS0_S0_Pfiif_param_5,
	.param .f32 _Z11causal_attnPKfS0_S0_Pfiif_param_6
)
{
	.reg .pred 	%p<27>;
	.reg .b32 	%r<98>;
	.reg .b32 	%f<95>;
	.reg .b64 	%rd<42>;
	.reg .b64 	%fd<78>;
	// demoted variable
	.shared .align 8 .b8 _ZZ11causal_attnPKfS0_S0_PfiifE8smem_acc[2048];
	// demoted variable
	.shared .align 4 .b8 _ZZ11causal_attnPKfS0_S0_PfiifE8smem_max[1024];
	ld.param.u64 	%rd8, [_Z11causal_attnPKfS0_S0_Pfiif_param_0];
	ld.param.u64 	%rd9, [_Z11causal_attnPKfS0_S0_Pfiif_param_1];
	ld.param.u64 	%rd10, [_Z11causal_attnPKfS0_S0_Pfiif_param_2];
	ld.param.u64 	%rd7, [_Z11causal_attnPKfS0_S0_Pfiif_param_3];
	ld.param.u32 	%r38, [_Z11causal_attnPKfS0_S0_Pfiif_param_5];
	ld.param.f32 	%f6, [_Z11causal_attnPKfS0_S0_Pfiif_param_6];
	cvta.to.global.u64 	%rd1, %rd10;
	cvta.to.global.u64 	%rd2, %rd9;
	cvta.to.global.u64 	%rd3, %rd8;
	mov.u32 	%r91, %tid.x;
	mov.u32 	%r2, %ctaid.x;
	mul.lo.s32 	%r40, %r38, %r2;
	cvt.s64.s32 	%rd4, %r40;
	mov.u32 	%r3, %ntid.x;
	shl.b32 	%r41, %r91, 3;
	mov.u32 	%r42, _ZZ11causal_attnPKfS0_S0_PfiifE8smem_acc;
	add.s32 	%r4, %r42, %r41;
	cvt.f64.f32 	%fd1, %f6;
	mov.b32 	%r84, 0;
$L__BB0_1:
	setp.ge.s32 	%p1, %r91, %r38;
	mov.f64 	%fd67, 0d0000000000000000;
	@%p1 bra 	$L__BB0_4;
	mul.lo.s32 	%r43, %r84, %r38;
	cvt.s64.s32 	%rd5, %r43;
	mov.f64 	%fd67, 0d0000000000000000;
	mov.u32 	%r85, %r91;
$L__BB0_3:
	cvt.s64.s32 	%rd11, %r85;
	add.s64 	%rd12, %rd11, %rd4;
	shl.b64 	%rd13, %rd12, 2;
	add.s64 	%rd14, %rd3, %rd13;
	ld.global.f32 	%f7, [%rd14];
	add.s64 	%rd15, %rd11, %rd5;
	shl.b64 	%rd16, %rd15, 2;
	add.s64 	%rd17, %rd2, %rd16;
	ld.global.f32 	%f8, [%rd17];
	mul.f32 	%f9, %f7, %f8;
	cvt.f64.f32 	%fd22, %f9;
	add.f64 	%fd67, %fd67, %fd22;
	add.s32 	%r85, %r85, %r3;
	setp.lt.s32 	%p2, %r85, %r38;
	@%p2 bra 	$L__BB0_3;
$L__BB0_4:
	setp.lt.u32 	%p3, %r3, 2;
	st.shared.f64 	[%r4], %fd67;
	bar.sync 	0;
	@%p3 bra 	$L__BB0_9;
	mov.u32 	%r86, %r3;
$L__BB0_6:
	shr.u32 	%r9, %r86, 1;
	setp.ge.u32 	%p4, %r91, %r9;
	@%p4 bra 	$L__BB0_8;
	shl.b32 	%r44, %r9, 3;
	add.s32 	%r45, %r4, %r44;
	ld.shared.f64 	%fd23, [%r45];
	ld.shared.f64 	%fd24, [%r4];
	add.f64 	%fd25, %fd23, %fd24;
	st.shared.f64 	[%r4], %fd25;
$L__BB0_8:
	bar.sync 	0;
	setp.gt.u32 	%p5, %r86, 3;
	mov.u32 	%r86, %r9;
	@%p5 bra 	$L__BB0_6;
$L__BB0_9:
	setp.ne.s32 	%p6, %r91, 0;
	@%p6 bra 	$L__BB0_11;
	ld.shared.f64 	%fd26, [_ZZ11causal_attnPKfS0_S0_PfiifE8smem_acc];
	mul.f64 	%fd27, %fd26, %fd1;
	cvt.rn.f32.f64 	%f10, %fd27;
	shl.b32 	%r46, %r84, 2;
	mov.u32 	%r47, smem;
	add.s32 	%r48, %r47, %r46;
	st.shared.f32 	[%r48], %f10;
$L__BB0_11:
	add.s32 	%r10, %r84, 1;
	setp.ne.s32 	%p7, %r84, %r2;
	mov.u32 	%r84, %r10;
	@%p7 bra 	$L__BB0_1;
	bar.sync 	0;
	setp.gt.u32 	%p8, %r91, %r2;
	mov.f32 	%f94, 0fFF7FFFFF;
	@%p8 bra 	$L__BB0_15;
	mov.f32 	%f94, 0fFF7FFFFF;
	mov.u32 	%r50, smem;
	mov.u32 	%r87, %r91;
$L__BB0_14:
	shl.b32 	%r49, %r87, 2;
	add.s32 	%r51, %r50, %r49;
	ld.shared.f32 	%f13, [%r51];
	max.f32 	%f94, %f94, %f13;
	add.s32 	%r87, %r87, %r3;
	setp.le.s32 	%p9, %r87, %r2;
	@%p9 bra 	$L__BB0_14;
$L__BB0_15:
	setp.lt.u32 	%p10, %r3, 2;
	shl.b32 	%r52, %r91, 2;
	mov.u32 	%r53, _ZZ11causal_attnPKfS0_S0_PfiifE8smem_max;
	add.s32 	%r13, %r53, %r52;
	st.shared.f32 	[%r13], %f94;
	bar.sync 	0;
	@%p10 bra 	$L__BB0_20;
	mov.u32 	%r88, %r3;
$L__BB0_17:
	shr.u32 	%r15, %r88, 1;
	setp.ge.u32 	%p11, %r91, %r15;
	@%p11 bra 	$L__BB0_19;
	ld.shared.f32 	%f14, [%r13];
	shl.b32 	%r54, %r15, 2;
	add.s32 	%r55, %r13, %r54;
	ld.shared.f32 	%f15, [%r55];
	max.f32 	%f16, %f14, %f15;
	st.shared.f32 	[%r13], %f16;
$L__BB0_19:
	bar.sync 	0;
	setp.gt.u32 	%p12, %r88, 3;
	mov.u32 	%r88, %r15;
	@%p12 bra 	$L__BB0_17;
$L__BB0_20:
	setp.gt.u32 	%p13, %r91, %r2;
	mov.f64 	%fd69, 0d0000000000000000;
	@%p13 bra 	$L__BB0_23;
	mov.f64 	%fd69, 0d0000000000000000;
	ld.shared.f32 	%f4, [_ZZ11causal_attnPKfS0_S0_PfiifE8smem_max];
	mov.u32 	%r57, smem;
	mov.u32 	%r89, %r91;
$L__BB0_22:
	shl.b32 	%r56, %r89, 2;
	add.s32 	%r58, %r57, %r56;
	ld.shared.f32 	%f17, [%r58];
	sub.f32 	%f18, %f17, %f4;
	fma.rn.f32 	%f19, %f18, 0f3BBB989D, 0f3F000000;
	cvt.sat.f32.f32 	%f20, %f19;
	mov.f32 	%f21, 0f4B400001;
	mov.f32 	%f22, 0f437C0000;
	fma.rm.f32 	%f23, %f20, %f22, %f21;
	add.f32 	%f24, %f23, 0fCB40007F;
	neg.f32 	%f25, %f24;
	fma.rn.f32 	%f26, %f18, 0f3FB8AA3B, %f25;
	fma.rn.f32 	%f27, %f18, 0f32A57060, %f26;
	mov.b32 	%r59, %f23;
	shl.b32 	%r60, %r59, 23;
	mov.b32 	%f28, %r60;
	ex2.approx.ftz.f32 	%f29, %f27;
	mul.f32 	%f30, %f29, %f28;
	st.shared.f32 	[%r58], %f30;
	cvt.f64.f32 	%fd30, %f30;
	add.f64 	%fd69, %fd69, %fd30;
	add.s32 	%r89, %r89, %r3;
	setp.le.s32 	%p14, %r89, %r2;
	@%p14 bra 	$L__BB0_22;
$L__BB0_23:
	setp.lt.u32 	%p15, %r3, 2;
	st.shared.f64 	[%r4], %fd69;
	bar.sync 	0;
	@%p15 bra 	$L__BB0_28;
	mov.u32 	%r90, %r3;
$L__BB0_25:
	shr.u32 	%r19, %r90, 1;
	setp.ge.u32 	%p16, %r91, %r19;
	@%p16 bra 	$L__BB0_27;
	shl.b32 	%r61, %r19, 3;
	add.s32 	%r62, %r4, %r61;
	ld.shared.f64 	%fd31, [%r62];
	ld.shared.f64 	%fd32, [%r4];
	add.f64 	%fd33, %fd31, %fd32;
	st.shared.f64 	[%r4], %fd33;
$L__BB0_27:
	bar.sync 	0;
	setp.gt.u32 	%p17, %r90, 3;
	mov.u32 	%r90, %r19;
	@%p17 bra 	$L__BB0_25;
$L__BB0_28:
	setp.ge.s32 	%p18, %r91, %r38;
	ld.shared.f64 	%fd34, [_ZZ11causal_attnPKfS0_S0_PfiifE8smem_acc];
	cvt.rn.f32.f64 	%f31, %fd34;
	rcp.rn.f32 	%f5, %f31;
	@%p18 bra 	$L__BB0_42;
	add.s32 	%r63, %r2, 1;
	and.b32  	%r20, %r63, 7;
	and.b32  	%r21, %r63, 2147483640;
	and.b32  	%r22, %r63, 3;
	neg.s32 	%r23, %r21;
	shl.b32 	%r24, %r38, 3;
	cvta.to.global.u64 	%rd6, %rd7;
	mul.wide.s32 	%rd36, %r38, 4;
$L__BB0_30:
	setp.lt.u32 	%p19, %r2, 7;
	mov.f64 	%fd77, 0d0000000000000000;
	mov.b32 	%r96, 0;
	@%p19 bra 	$L__BB0_33;
	mov.u32 	%r66, smem;
	add.s32 	%r92, %r66, 16;
	mov.f64 	%fd77, 0d0000000000000000;
	mov.u32 	%r93, %r91;
	mov.u32 	%r94, %r23;
$L__BB0_32:
	.pragma "nounroll";
	ld.shared.v4.f32 	{%f32, %f33, %f34, %f35}, [%r92+-16];
	mul.f32 	%f36, %f5, %f32;
	mul.wide.s32 	%rd18, %r93, 4;
	add.s64 	%rd19, %rd1, %rd18;
	ld.global.f32 	%f37, [%rd19];
	mul.f32 	%f38, %f36, %f37;
	cvt.f64.f32 	%fd38, %f38;
	add.f64 	%fd39, %fd77, %fd38;
	mul.f32 	%f39, %f5, %f33;
	add.s64 	%rd21, %rd19, %rd36;
	ld.global.f32 	%f40, [%rd21];
	mul.f32 	%f41, %f39, %f40;
	cvt.f64.f32 	%fd40, %f41;
	add.f64 	%fd41, %fd39, %fd40;
	mul.f32 	%f42, %f5, %f34;
	add.s64 	%rd22, %rd21, %rd36;
	ld.global.f32 	%f43, [%rd22];
	mul.f32 	%f44, %f42, %f43;
	cvt.f64.f32 	%fd42, %f44;
	add.f64 	%fd43, %fd41, %fd42;
	mul.f32 	%f45, %f5, %f35;
	add.s64 	%rd23, %rd22, %rd36;
	ld.global.f32 	%f46, [%rd23];
	mul.f32 	%f47, %f45, %f46;
	cvt.f64.f32 	%fd44, %f47;
	add.f64 	%fd45, %fd43, %fd44;
	ld.shared.v4.f32 	{%f48, %f49, %f50, %f51}, [%r92];
	mul.f32 	%f52, %f5, %f48;
	add.s64 	%rd24, %rd23, %rd36;
	ld.global.f32 	%f53, [%rd24];
	mul.f32 	%f54, %f52, %f53;
	cvt.f64.f32 	%fd46, %f54;
	add.f64 	%fd47, %fd45, %fd46;
	mul.f32 	%f55, %f5, %f49;
	add.s64 	%rd25, %rd24, %rd36;
	ld.global.f32 	%f56, [%rd25];
	mul.f32 	%f57, %f55, %f56;
	cvt.f64.f32 	%fd48, %f57;
	add.f64 	%fd49, %fd47, %fd48;
	mul.f32 	%f58, %f5, %f50;
	add.s64 	%rd26, %rd25, %rd36;
	ld.global.f32 	%f59, [%rd26];
	mul.f32 	%f60, %f58, %f59;
	cvt.f64.f32 	%fd50, %f60;
	add.f64 	%fd51, %fd49, %fd50;
	mul.f32 	%f61, %f5, %f51;
	add.s64 	%rd27, %rd26, %rd36;
	ld.global.f32 	%f62, [%rd27];
	mul.f32 	%f63, %f61, %f62;
	cvt.f64.f32 	%fd52, %f63;
	add.f64 	%fd77, %fd51, %fd52;
	add.s32 	%r94, %r94, 8;
	add.s32 	%r93, %r93, %r24;
	add.s32 	%r92, %r92, 32;
	setp.ne.s32 	%p20, %r94, 0;
	mov.u32 	%r96, %r21;
	@%p20 bra 	$L__BB0_32;
$L__BB0_33:
	setp.eq.s32 	%p21, %r20, 0;
	@%p21 bra 	$L__BB0_41;
	add.s32 	%r67, %r20, -1;
	setp.lt.u32 	%p22, %r67, 3;
	@%p22 bra 	$L__BB0_36;
	shl.b32 	%r68, %r96, 2;
	mov.u32 	%r69, smem;
	add.s32 	%r70, %r69, %r68;
	ld.shared.f32 	%f64, [%r70];
	mul.f32 	%f65, %f5, %f64;
	mad.lo.s32 	%r71, %r96, %r38, %r91;
	mul.wide.s32 	%rd28, %r71, 4;
	add.s64 	%rd29, %rd1, %rd28;
	ld.global.f32 	%f66, [%rd29];
	mul.f32 	%f67, %f65, %f66;
	cvt.f64.f32 	%fd54, %f67;
	add.f64 	%fd55, %fd77, %fd54;
	ld.shared.f32 	%f68, [%r70+4];
	mul.f32 	%f69, %f5, %f68;
	add.s64 	%rd31, %rd29, %rd36;
	ld.global.f32 	%f70, [%rd31];
	mul.f32 	%f71, %f69, %f70;
	cvt.f64.f32 	%fd56, %f71;
	add.f64 	%fd57, %fd55, %fd56;
	ld.shared.f32 	%f72, [%r70+8];
	mul.f32 	%f73, %f5, %f72;
	add.s64 	%rd32, %rd31, %rd36;
	ld.global.f32 	%f74, [%rd32];
	mul.f32 	%f75, %f73, %f74;
	cvt.f64.f32 	%fd58, %f75;
	add.f64 	%fd59, %fd57, %fd58;
	ld.shared.f32 	%f76, [%r70+12];
	mul.f32 	%f77, %f5, %f76;
	add.s64 	%rd33, %rd32, %rd36;
	ld.global.f32 	%f78, [%rd33];
	mul.f32 	%f79, %f77, %f78;
	cvt.f64.f32 	%fd60, %f79;
	add.f64 	%fd77, %fd59, %fd60;
	add.s32 	%r96, %r96, 4;
$L__BB0_36:
	setp.eq.s32 	%p23, %r22, 0;
	@%p23 bra 	$L__BB0_41;
	and.b32  	%r72, %r2, 3;
	setp.eq.s32 	%p24, %r72, 0;
	@%p24 bra 	$L__BB0_39;
	shl.b32 	%r73, %r96, 2;
	mov.u32 	%r74, smem;
	add.s32 	%r75, %r74, %r73;
	ld.shared.f32 	%f80, [%r75];
	mul.f32 	%f81, %f5, %f80;
	mad.lo.s32 	%r76, %r96, %r38, %r91;
	mul.wide.s32 	%rd34, %r76, 4;
	add.s64 	%rd35, %rd1, %rd34;
	ld.global.f32 	%f82, [%rd35];
	mul.f32 	%f83, %f81, %f82;
	cvt.f64.f32 	%fd62, %f83;
	add.f64 	%fd63, %fd77, %fd62;
	ld.shared.f32 	%f84, [%r75+4];
	mul.f32 	%f85, %f5, %f84;
	add.s64 	%rd37, %rd35, %rd36;
	ld.global.f32 	%f86, [%rd37];
	mul.f32 	%f87, %f85, %f86;
	cvt.f64.f32 	%fd64, %f87;
	add.f64 	%fd77, %fd63, %fd64;
	add.s32 	%r96, %r96, 2;
$L__BB0_39:
	and.b32  	%r77, %r2, 1;
	setp.eq.b32 	%p25, %r77, 1;
	@%p25 bra 	$L__BB0_41;
	shl.b32 	%r78, %r96, 2;
	mov.u32 	%r79, smem;
	add.s32 	%r80, %r79, %r78;
	ld.shared.f32 	%f88, [%r80];
	mul.f32 	%f89, %f5, %f88;
	mad.lo.s32 	%r81, %r96, %r38, %r91;
	mul.wide.s32 	%rd38, %r81, 4;
	add.s64 	%rd39, %rd1, %rd38;
	ld.global.f32 	%f90, [%rd39];
	mul.f32 	%f91, %f89, %f90;
	cvt.f64.f32 	%fd65, %f91;
	add.f64 	%fd77, %fd77, %fd65;
$L__BB0_41:
	cvt.u32.u64 	%r82, %rd4;
	cvt.rn.f32.f64 	%f92, %fd77;
	add.s32 	%r83, %r91, %r82;
	mul.wide.s32 	%rd40, %r83, 4;
	add.s64 	%rd41, %rd6, %rd40;
	st.global.f32 	[%rd41], %f92;
	add.s32 	%r91, %r91, %r3;
	setp.lt.s32 	%p26, %r91, %r38;
	@%p26 bra 	$L__BB0_30;
$L__BB0_42:
	ret;

}


// ===== COMPILED SASS (sm_100) =====

	.target	sm_100

	.elftype	@"ET_EXEC"


//--------------------- .note.nv.tkinfo           --------------------------
	.section	.note.nv.tkinfo,"",@"SHT_NOTE"
	.sectionflags	@"SHF_NOTE_NV_TKINFO"
	.tkinfo
        /*0018*/ 	.word	0x00000002
        /*0030*/ 	.string	""
        /*0030*/ 	.string	"ptxas"
        /*0030*/ 	.string	"Cuda compilation tools, release 13.0, V13.0.88"
        /*0030*/ 	.string	"Build cuda_13.0.r13.0/compiler.36424714_0"
        /*0030*/ 	.string	"-arch sm_100 -m 64 "



//--------------------- .note.nv.cuinfo           --------------------------
	.section	.note.nv.cuinfo,"",@"SHT_NOTE"
	.sectionflags	@"SHF_NOTE_NV_CUINFO"
        /*0018*/ 	.short	0x0002
        /*001a*/ 	.short	0x0064
        /*001c*/ 	.short	0x0082
	.zero		2


//--------------------- .nv.info                  --------------------------
	.section	.nv.info,"",@"SHT_CUDA_INFO"
	.align	4


	//----- nvinfo : EIATTR_REGCOUNT
	.align		4
        /*0000*/ 	.byte	0x04, 0x2f
        /*0002*/ 	.short	(.L_1 - .L_0)
	.align		4
.L_0:
        /*0004*/ 	.word	index@(_Z11causal_attnPKfS0_S0_Pfiif)
        /*0008*/ 	.word	0x00000020


	//----- nvinfo : EIATTR_FRAME_SIZE
	.align		4
.L_1:
        /*000c*/ 	.byte	0x04, 0x11
        /*000e*/ 	.short	(.L_3 - .L_2)
	.align		4
.L_2:
        /*0010*/ 	.word	index@($__internal_0_$__cuda_sm20_rcp_rn_f32_slowpath)
        /*0014*/ 	.word	0x00000000


	//----- nvinfo : EIATTR_FRAME_SIZE
	.align		4
.L_3:
        /*0018*/ 	.byte	0x04, 0x11
        /*001a*/ 	.short	(.L_5 - .L_4)
	.align		4
.L_4:
        /*001c*/ 	.word	index@(_Z11causal_attnPKfS0_S0_Pfiif)
        /*0020*/ 	.word	0x00000000


	//----- nvinfo : EIATTR_MIN_STACK_SIZE
	.align		4
.L_5:
        /*0024*/ 	.byte	0x04, 0x12
        /*0026*/ 	.short	(.L_7 - .L_6)
	.align		4
.L_6:
        /*0028*/ 	.word	index@(_Z11causal_attnPKfS0_S0_Pfiif)
        /*002c*/ 	.word	0x00000000
.L_7:


//--------------------- .nv.compat                --------------------------
	.section	.nv.compat,"",@"SHT_CUDA_COMPAT_INFO"
	.align	4
        /*0000*/ 	.byte	0x02, 0x09, 0x00, 0x00, 0x02, 0x02, 0x01, 0x00, 0x02, 0x05, 0x05, 0x00, 0x03, 0x07, 0x01, 0x01
        /*0010*/ 	.byte	0x02, 0x03, 0x00, 0x00, 0x02, 0x06, 0x01, 0x00, 0x04, 0x0b, 0x08, 0x00, 0x01, 0x00, 0x00, 0x00
        /*0020*/ 	.byte	0x00, 0x00, 0x00, 0x00


//--------------------- .nv.info._Z11causal_attnPKfS0_S0_Pfiif --------------------------
	.section	.nv.info._Z11causal_attnPKfS0_S0_Pfiif,"",@"SHT_CUDA_INFO"
	.sectionflags	@""
	.align	4


	//----- nvinfo : EIATTR_CUDA_API_VERSION
	.align		4
        /*0000*/ 	.byte	0x04, 0x37
        /*0002*/ 	.short	(.L_9 - .L_8)
.L_8:
        /*0004*/ 	.word	0x00000082


	//----- nvinfo : EIATTR_KPARAM_INFO
	.align		4
.L_9:
        /*0008*/ 	.byte	0x04, 0x17
        /*000a*/ 	.short	(.L_11 - .L_10)
.L_10:
        /*000c*/ 	.word	0x00000000
        /*0010*/ 	.short	0x0006
        /*0012*/ 	.short	0x0028
        /*0014*/ 	.byte	0x00, 0xf0, 0x11, 0x00


	//----- nvinfo : EIATTR_KPARAM_INFO
	.align		4
.L_11:
        /*0018*/ 	.byte	0x04, 0x17
        /*001a*/ 	.short	(.L_13 - .L_12)
.L_12:
        /*001c*/ 	.word	0x00000000
        /*0020*/ 	.short	0x0005
        /*0022*/ 	.short	0x0024
        /*0024*/ 	.byte	0x00, 0xf0, 0x11, 0x00


	//----- nvinfo : EIATTR_KPARAM_INFO
	.align		4
.L_13:
        /*0028*/ 	.byte	0x04, 0x17
        /*002a*/ 	.short	(.L_15 - .L_14)
.L_14:
        /*002c*/ 	.word	0x00000000
        /*0030*/ 	.short	0x0004
        /*0032*/ 	.short	0x0020
        /*0034*/ 	.byte	0x00, 0xf0, 0x11, 0x00


	//----- nvinfo : EIATTR_KPARAM_INFO
	.align		4
.L_15:
        /*0038*/ 	.byte	0x04, 0x17
        /*003a*/ 	.short	(.L_17 - .L_16)
.L_16:
        /*003c*/ 	.word	0x00000000
        /*0040*/ 	.short	0x0003
        /*0042*/ 	.short	0x0018
        /*0044*/ 	.byte	0x00, 0xf5, 0x21, 0x00


	//----- nvinfo : EIATTR_KPARAM_INFO
	.align		4
.L_17:
        /*0048*/ 	.byte	0x04, 0x17
        /*004a*/ 	.short	(.L_19 - .L_18)
.L_18:
        /*004c*/ 	.word	0x00000000
        /*0050*/ 	.short	0x0002
        /*0052*/ 	.short	0x0010
        /*0054*/ 	.byte	0x00, 0xf5, 0x21, 0x00


	//----- nvinfo : EIATTR_KPARAM_INFO
	.align		4
.L_19:
        /*0058*/ 	.byte	0x04, 0x17
        /*005a*/ 	.short	(.L_21 - .L_20)
.L_20:
        /*005c*/ 	.word	0x00000000
        /*0060*/ 	.short	0x0001
        /*0062*/ 	.short	0x0008
        /*0064*/ 	.byte	0x00, 0xf5, 0x21, 0x00


	//----- nvinfo : EIATTR_KPARAM_INFO
	.align		4
.L_21:
        /*0068*/ 	.byte	0x04, 0x17
        /*006a*/ 	.short	(.L_23 - .L_22)
.L_22:
        /*006c*/ 	.word	0x00000000
        /*0070*/ 	.short	0x0000
        /*0072*/ 	.short	0x0000
        /*0074*/ 	.byte	0x00, 0xf5, 0x21, 0x00


	//----- nvinfo : EIATTR_SPARSE_MMA_MASK
	.align		4
.L_23:
        /*0078*/ 	.byte	0x03, 0x50
        /*007a*/ 	.short	0x0000


	//----- nvinfo : EIATTR_MAXREG_COUNT
	.align		4
        /*007c*/ 	.byte	0x03, 0x1b
        /*007e*/ 	.short	0x00ff


	//----- nvinfo : EIATTR_NUM_BARRIERS
	.align		4
        /*0080*/ 	.byte	0x02, 0x4c
        /*0082*/ 	.byte	0x01
	.zero		1


	//----- nvinfo : EIATTR_MERCURY_ISA_VERSION
	.align		4
        /*0084*/ 	.byte	0x03, 0x5f
        /*0086*/ 	.short	0x0101


	//----- nvinfo : EIATTR_VRC_CTA_INIT_COUNT
	.align		4
        /*0088*/ 	.byte	0x02, 0x4a
	.zero		1
	.zero		1


	//----- nvinfo : EIATTR_EXIT_INSTR_OFFSETS
	.align		4
        /*008c*/ 	.byte	0x04, 0x1c
        /*008e*/ 	.short	(.L_25 - .L_24)


	//   ....[0]....
.L_24:
        /*0090*/ 	.word	0x00000b50


	//   ....[1]....
        /*0094*/ 	.word	0x000015e0


	//----- nvinfo : EIATTR_CRS_STACK_SIZE
	.align		4
.L_25:
        /*0098*/ 	.byte	0x04, 0x1e
        /*009a*/ 	.short	(.L_27 - .L_26)
.L_26:
        /*009c*/ 	.word	0x00000000


	//----- nvinfo : EIATTR_CBANK_PARAM_SIZE
	.align		4
.L_27:
        /*00a0*/ 	.byte	0x03, 0x19
        /*00a2*/ 	.short	0x002c


	//----- nvinfo : EIATTR_PARAM_CBANK
	.align		4
        /*00a4*/ 	.byte	0x04, 0x0a
        /*00a6*/ 	.short	(.L_29 - .L_28)
	.align		4
.L_28:
        /*00a8*/ 	.word	index@(.nv.constant0._Z11causal_attnPKfS0_S0_Pfiif)
        /*00ac*/ 	.short	0x0380
        /*00ae*/ 	.short	0x002c


	//----- nvinfo : EIATTR_SW_WAR
	.align		4
.L_29:
        /*00b0*/ 	.byte	0x04, 0x36
        /*00b2*/ 	.short	(.L_31 - .L_30)
.L_30:
        /*00b4*/ 	.word	0x00000008
.L_31:


//--------------------- .nv.callgraph             --------------------------
	.section	.nv.callgraph,"",@"SHT_CUDA_CALLGRAPH"
	.align	4
	.sectionentsize	8
	.align		4
        /*0000*/ 	.word	0x00000000
	.align		4
        /*0004*/ 	.word	0xffffffff
	.align		4
        /*0008*/ 	.word	0x00000000
	.align		4
        /*000c*/ 	.word	0xfffffffe
	.align		4
        /*0010*/ 	.word	0x00000000
	.align		4
        /*0014*/ 	.word	0xfffffffd
	.align		4
        /*0018*/ 	.word	0x00000000
	.align		4
        /*001c*/ 	.word	0xfffffffc


//--------------------- .text._Z11causal_attnPKfS0_S0_Pfiif --------------------------
	.section	.text._Z11causal_attnPKfS0_S0_Pfiif,"ax",@progbits
	.align	128
        .global         _Z11causal_attnPKfS0_S0_Pfiif
        .type           _Z11causal_attnPKfS0_S0_Pfiif,@function
        .size           _Z11causal_attnPKfS0_S0_Pfiif,(.L_x_30 - _Z11causal_attnPKfS0_S0_Pfiif)
        .other          _Z11causal_attnPKfS0_S0_Pfiif,@"STO_CUDA_ENTRY STV_DEFAULT"
_Z11causal_attnPKfS0_S0_Pfiif:
.text._Z11causal_attnPKfS0_S0_Pfiif:
[----:B------:R-:W-:Y:S01]  /*0000*/  LDC R1, c[0x0][0x37c] ;  /* 0x0000df00ff017b82 */ /* 0x000fe20000000800 */
[----:B------:R-:W0:Y:S01]  /*0010*/  S2R R0, SR_TID.X ;  /* 0x0000000000007919 */ /* 0x000e220000002100 */
[----:B------:R-:W1:Y:S06]  /*0020*/  LDCU UR6, c[0x0][0x3a8] ;  /* 0x00007500ff0677ac */ /* 0x000e6c0008000800 */
[----:B------:R-:W2:Y:S01]  /*0030*/  S2UR UR5, SR_CgaCtaId ;  /* 0x00000000000579c3 */ /* 0x000ea20000008800 */
[----:B------:R-:W-:Y:S01]  /*0040*/  UMOV UR4, 0x400 ;  /* 0x0000040000047882 */ /* 0x000fe20000000000 */
[----:B------:R-:W3:Y:S06]  /*0050*/  LDCU.64 UR8, c[0x0][0x358] ;  /* 0x00006b00ff0877ac */ /* 0x000eec0008000a00 */
[----:B------:R-:W4:Y:S01]  /*0060*/  S2UR UR11, SR_CTAID.X ;  /* 0x00000000000b79c3 */ /* 0x000f220000002500 */
[----:B------:R-:W0:Y:S07]  /*0070*/  LDCU UR12, c[0x0][0x360] ;  /* 0x00006c00ff0c77ac */ /* 0x000e2e0008000800 */
[----:B------:R-:W4:Y:S01]  /*0080*/  LDC R3, c[0x0][0x3a4] ;  /* 0x0000e900ff037b82 */ /* 0x000f220000000800 */
[----:B-1----:R-:W1:Y:S01]  /*0090*/  F2F.F64.F32 R4, UR6 ;  /* 0x0000000600047d10 */ /* 0x002e620008201800 */
[----:B--2---:R-:W-:-:S06]  /*00a0*/  ULEA UR4, UR5, UR4, 0x18 ;  /* 0x0000000405047291 */ /* 0x004fcc000f8ec0ff */
[----:B0-----:R-:W-:Y:S01]  /*00b0*/  LEA R2, R0, UR4, 0x3 ;  /* 0x0000000400027c11 */ /* 0x001fe2000f8e18ff */
[----:B------:R-:W-:Y:S01]  /*00c0*/  UMOV UR4, URZ ;  /* 0x000000ff00047c82 */ /* 0x000fe20008000000 */
[----:B-1-34-:R-:W-:-:S07]  /*00d0*/  IMAD R3, R3, UR11, RZ ;  /* 0x0000000b03037c24 */ /* 0x01afce000f8e02ff */
.L_x_7:
[----:B0-----:R-:W0:Y:S01]  /*00e0*/  LDC R19, c[0x0][0x3a4] ;  /* 0x0000e900ff137b82 */ /* 0x001e220000000800 */
[----:B-1----:R-:W1:Y:S01]  /*00f0*/  LDCU.128 UR16, c[0x0][0x380] ;  /* 0x00007000ff1077ac */ /* 0x002e620008000c00 */
[----:B------:R-:W-:Y:S01]  /*0100*/  BSSY.RECONVERGENT B0, `(.L_x_0) ;  /* 0x0000019000007945 */ /* 0x000fe20003800200 */
[----:B------:R-:W-:Y:S02]  /*0110*/  CS2R R6, SRZ ;  /* 0x0000000000067805 */ /* 0x000fe4000001ff00 */
[----:B0-----:R-:W-:-:S13]  /*0120*/  ISETP.GE.AND P0, PT, R0, R19, PT ;  /* 0x000000130000720c */ /* 0x001fda0003f06270 */
[----:B-1----:R-:W-:Y:S05]  /*0130*/  @P0 BRA `(.L_x_1) ;  /* 0x0000000000540947 */ /* 0x002fea0003800000 */
[----:B------:R-:W-:Y:S01]  /*0140*/  IMAD R15, R19, UR4, RZ ;  /* 0x00000004130f7c24 */ /* 0x000fe2000f8e02ff */
[----:B------:R-:W-:Y:S01]  /*0150*/  CS2R R6, SRZ ;  /* 0x0000000000067805 */ /* 0x000fe2000001ff00 */
[----:B------:R-:W-:-:S03]  /*0160*/  IMAD.MOV.U32 R14, RZ, RZ, R0 ;  /* 0x000000ffff0e7224 */ /* 0x000fc600078e0000 */
[----:B------:R-:W-:-:S07]  /*0170*/  SHF.R.S32.HI R17, RZ, 0x1f, R15 ;  /* 0x0000001fff117819 */ /* 0x000fce000001140f */
.L_x_2:
[----:B------:R-:W-:Y:S02]  /*0180*/  SHF.R.S32.HI R8, RZ, 0x1f, R14 ;  /* 0x0000001fff087819 */ /* 0x000fe4000001140e */
[-C--:B------:R-:W-:Y:S02]  /*0190*/  IADD3 R9, P1, PT, R15, R14.reuse, RZ ;  /* 0x0000000e0f097210 */ /* 0x080fe40007f3e0ff */
[----:B------:R-:W-:-:S03]  /*01a0*/  IADD3 R11, P0, PT, R3, R14, RZ ;  /* 0x0000000e030b7210 */ /* 0x000fc60007f1e0ff */
[----:B------:R-:W-:Y:S01]  /*01b0*/  IMAD.X R12, R17, 0x1, R8, P1 ;  /* 0x00000001110c7824 */ /* 0x000fe200008e0608 */
[----:B------:R-:W-:Y:S02]  /*01c0*/  LEA.HI.X.SX32 R16, R3, R8, 0x1, P0 ;  /* 0x0000000803107211 */ /* 0x000fe400000f0eff */
[----:B------:R-:W-:Y:S02]  /*01d0*/  LEA R8, P1, R9, UR18, 0x2 ;  /* 0x0000001209087c11 */ /* 0x000fe4000f8210ff */
[----:B------:R-:W-:Y:S02]  /*01e0*/  LEA R10, P0, R11, UR16, 0x2 ;  /* 0x000000100b0a7c11 */ /* 0x000fe4000f8010ff */
[----:B------:R-:W-:Y:S02]  /*01f0*/  LEA.HI.X R9, R9, UR19, R12, 0x2, P1 ;  /* 0x0000001309097c11 */ /* 0x000fe400088f140c */
[----:B------:R-:W-:-:S04]  /*0200*/  LEA.HI.X R11, R11, UR17, R16, 0x2, P0 ;  /* 0x000000110b0b7c11 */ /* 0x000fc800080f1410 */
[----:B------:R-:W2:Y:S04]  /*0210*/  LDG.E R9, desc[UR8][R8.64] ;  /* 0x0000000808097981 */ /* 0x000ea8000c1e1900 */
[----:B------:R-:W2:Y:S01]  /*0220*/  LDG.E R10, desc[UR8][R10.64] ;  /* 0x000000080a0a7981 */ /* 0x000ea2000c1e1900 */
[----:B------:R-:W-:-:S04]  /*0230*/  IADD3 R14, PT, PT, R14, UR12, RZ ;  /* 0x0000000c0e0e7c10 */ /* 0x000fc8000fffe0ff */
[----:B------:R-:W-:Y:S01]  /*0240*/  ISETP.GE.AND P0, PT, R14, R19, PT ;  /* 0x000000130e00720c */ /* 0x000fe20003f06270 */
[----:B--2---:R-:W-:-:S06]  /*0250*/  FMUL R12, R10, R9 ;  /* 0x000000090a0c7220 */ /* 0x004fcc0000400000 */
[----:B------:R-:W0:Y:S02]  /*0260*/  F2F.F64.F32 R12, R12 ;  /* 0x0000000c000c7310 */ /* 0x000e240000201800 */
[----:B0-----:R-:W-:-:S04]  /*0270*/  DADD R6, R12, R6 ;  /* 0x000000000c067229 */ /* 0x001fc80000000006 */
[----:B------:R-:W-:Y:S07]  /*0280*/  @!P0 BRA `(.L_x_2) ;  /* 0xfffffffc00bc8947 */ /* 0x000fee000383ffff */
.L_x_1:
[----:B------:R-:W-:Y:S05]  /*0290*/  BSYNC.RECONVERGENT B0 ;  /* 0x0000000000007941 */ /* 0x000fea0003800200 */
.L_x_0:
[----:B------:R0:W-:Y:S01]  /*02a0*/  STS.64 [R2], R6 ;  /* 0x0000000602007388 */ /* 0x0001e20000000a00 */
[----:B------:R-:W-:Y:S01]  /*02b0*/  UISETP.GE.U32.AND UP0, UPT, UR12, 0x2, UPT ;  /* 0x000000020c00788c */ /* 0x000fe2000bf06070 */
[----:B------:R-:W-:Y:S01]  /*02c0*/  BAR.SYNC.DEFER_BLOCKING 0x0 ;  /* 0x0000000000007b1d */ /* 0x000fe20000010000 */
[----:B------:R-:W-:-:S07]  /*02d0*/  ISETP.NE.AND P1, PT, R0, RZ, PT ;  /* 0x000000ff0000720c */ /* 0x000fce0003f25270 */
[----:B------:R-:W-:Y:S06]  /*02e0*/  BRA.U !UP0, `(.L_x_3) ;  /* 0x0000000108307547 */ /* 0x000fec000b800000 */
[----:B------:R-:W-:-:S07]  /*02f0*/  IMAD.U32 R10, RZ, RZ, UR12 ;  /* 0x0000000cff0a7e24 */ /* 0x000fce000f8e00ff */
.L_x_4:
[----:B------:R-:W-:-:S04]  /*0300*/  SHF.R.U32.HI R13, RZ, 0x1, R10 ;  /* 0x00000001ff0d7819 */ /* 0x000fc8000001160a */
[----:B------:R-:W-:-:S13]  /*0310*/  ISETP.GE.U32.AND P0, PT, R0, R13, PT ;  /* 0x0000000d0000720c */ /* 0x000fda0003f06070 */
[----:B------:R-:W-:Y:S01]  /*0320*/  @!P0 LEA R11, R13, R2, 0x3 ;  /* 0x000000020d0b8211 */ /* 0x000fe200078e18ff */
[----:B------:R-:W-:Y:S04]  /*0330*/  @!P0 LDS.64 R8, [R2] ;  /* 0x0000000002088984 */ /* 0x000fe80000000a00 */
[----:B0-----:R-:W0:Y:S02]  /*0340*/  @!P0 LDS.64 R6, [R11] ;  /* 0x000000000b068984 */ /* 0x001e240000000a00 */
[----:B0-----:R-:W-:-:S07]  /*0350*/  @!P0 DADD R6, R6, R8 ;  /* 0x0000000006068229 */ /* 0x001fce0000000008 */
[----:B------:R1:W-:Y:S01]  /*0360*/  @!P0 STS.64 [R2], R6 ;  /* 0x0000000602008388 */ /* 0x0003e20000000a00 */
[----:B------:R-:W-:Y:S01]  /*0370*/  BAR.SYNC.DEFER_BLOCKING 0x0 ;  /* 0x0000000000007b1d */ /* 0x000fe20000010000 */
[----:B------:R-:W-:Y:S01]  /*0380*/  ISETP.GT.U32.AND P0, PT, R10, 0x3, PT ;  /* 0x000000030a00780c */ /* 0x000fe20003f04070 */
[----:B------:R-:W-:-:S12]  /*0390*/  IMAD.MOV.U32 R10, RZ, RZ, R13 ;  /* 0x000000ffff0a7224 */ /* 0x000fd800078e000d */
[----:B-1----:R-:W-:Y:S05]  /*03a0*/  @P0 BRA `(.L_x_4) ;  /* 0xfffffffc00d40947 */ /* 0x002fea000383ffff */
.L_x_3:
[----:B------:R-:W-:Y:S04]  /*03b0*/  BSSY.RECONVERGENT B0, `(.L_x_5) ;  /* 0x000000c000007945 */ /* 0x000fe80003800200 */
[----:B------:R-:W-:Y:S05]  /*03c0*/  @P1 BRA `(.L_x_6) ;  /* 0x0000000000281947 */ /* 0x000fea0003800000 */
[----:B------:R-:W1:Y:S01]  /*03d0*/  S2UR UR6, SR_CgaCtaId ;  /* 0x00000000000679c3 */ /* 0x000e620000008800 */
[----:B------:R-:W-:Y:S02]  /*03e0*/  UMOV UR5, 0x400 ;  /* 0x0000040000057882 */ /* 0x000fe40000000000 */
[----:B-1----:R-:W-:Y:S02]  /*03f0*/  ULEA UR7, UR6, UR5, 0x18 ;  /* 0x0000000506077291 */ /* 0x002fe4000f8ec0ff */
[----:B------:R-:W-:-:S04]  /*0400*/  UIADD3 UR5, UPT, UPT, UR5, 0xc00, URZ ;  /* 0x00000c0005057890 */ /* 0x000fc8000fffe0ff */
[----:B------:R-:W-:-:S03]  /*0410*/  ULEA UR5, UR6, UR5, 0x18 ;  /* 0x0000000506057291 */ /* 0x000fc6000f8ec0ff */
[----:B0-----:R-:W0:Y:S01]  /*0420*/  LDS.64 R6, [UR7] ;  /* 0x00000007ff067984 */ /* 0x001e220008000a00 */
[----:B------:R-:W-:Y:S01]  /*0430*/  ULEA UR5, UR4, UR5, 0x2 ;  /* 0x0000000504057291 */ /* 0x000fe2000f8e10ff */
[----:B0-----:R-:W-:-:S10]  /*0440*/  DMUL R6, R4, R6 ;  /* 0x0000000604067228 */ /* 0x001fd40000000000 */
[----:B------:R-:W0:Y:S02]  /*0450*/  F2F.F32.F64 R6, R6 ;  /* 0x0000000600067310 */ /* 0x000e240000301000 */
[----:B0-----:R1:W-:Y:S02]  /*0460*/  STS [UR5], R6 ;  /* 0x00000006ff007988 */ /* 0x0013e40008000805 */
.L_x_6:
[----:B------:R-:W-:Y:S05]  /*0470*/  BSYNC.RECONVERGENT B0 ;  /* 0x0000000000007941 */ /* 0x000fea0003800200 */
.L_x_5:
[----:B------:R-:W-:Y:S02]  /*0480*/  UISETP.NE.AND UP0, UPT, UR4, UR11, UPT ;  /* 0x0000000b0400728c */ /* 0x000fe4000bf05270 */
[----:B------:R-:W-:-:S07]  /*0490*/  UIADD3 UR5, UPT, UPT, UR4, 0x1, URZ ;  /* 0x0000000104057890 */ /* 0x000fce000fffe0ff */
[----:B------:R-:W-:Y:S01]  /*04a0*/  UMOV UR4, UR5 ;  /* 0x0000000500047c82 */ /* 0x000fe20008000000 */
[----:B------:R-:W-:Y:S05]  /*04b0*/  BRA.U UP0, `(.L_x_7) ;  /* 0xfffffffd00087547 */ /* 0x000fea000b83ffff */
[----:B------:R-:W-:Y:S01]  /*04c0*/  BAR.SYNC.DEFER_BLOCKING 0x0 ;  /* 0x0000000000007b1d */ /* 0x000fe20000010000 */
[----:B------:R-:W-:Y:S02]  /*04d0*/  ISETP.GT.U32.AND P0, PT, R0, UR11, PT ;  /* 0x0000000b00007c0c */ /* 0x000fe4000bf04070 */
[----:B01----:R-:W-:-:S03]  /*04e0*/  MOV R6, 0xff7fffff ;  /* 0xff7fffff00067802 */ /* 0x003fc60000000f00 */
[----:B------:R-:W-:Y:S08]  /*04f0*/  BSSY.RECONVERGENT B0, `(.L_x_8) ;  /* 0x000000e000007945 */ /* 0x000ff00003800200 */
[----:B------:R-:W-:Y:S05]  /*0500*/  @P0 BRA `(.L_x_9) ;  /* 0x0000000000300947 */ /* 0x000fea0003800000 */
[----:B------:R-:W0:Y:S01]  /*0510*/  S2R R8, SR_CgaCtaId ;  /* 0x0000000000087919 */ /* 0x000e220000008800 */
[----:B------:R-:W-:Y:S02]  /*0520*/  MOV R4, 0x400 ;  /* 0x0000040000047802 */ /* 0x000fe40000000f00 */
[----:B------:R-:W-:-:S03]  /*0530*/  MOV R6, 0xff7fffff ;  /* 0xff7fffff00067802 */ /* 0x000fc60000000f00 */
[----:B------:R-:W-:Y:S02]  /*0540*/  VIADD R5, R4, 0xc00 ;  /* 0x00000c0004057836 */ /* 0x000fe40000000000 */
[----:B------:R-:W-:-:S03]  /*0550*/  IMAD.MOV.U32 R4, RZ, RZ, R0 ;  /* 0x000000ffff047224 */ /* 0x000fc600078e0000 */
[----:B0-----:R-:W-:-:S07]  /*0560*/  LEA R7, R8, R5, 0x18 ;  /* 0x0000000508077211 */ /* 0x001fce00078ec0ff */
.L_x_10:
[C---:B------:R-:W-:Y:S01]  /*0570*/  LEA R5, R4.reuse, R7, 0x2 ;  /* 0x0000000704057211 */ /* 0x040fe200078e10ff */
[----:B------:R-:W-:-:S05]  /*0580*/  VIADD R4, R4, UR12 ;  /* 0x0000000c04047c36 */ /* 0x000fca0008000000 */
[----:B------:R-:W0:Y:S01]  /*0590*/  LDS R5, [R5] ;  /* 0x0000000005057984 */ /* 0x000e220000000800 */
[----:B------:R-:W-:Y:S02]  /*05a0*/  ISETP.GT.AND P0, PT, R4, UR11, PT ;  /* 0x0000000b04007c0c */ /* 0x000fe4000bf04270 */
[----:B0-----:R-:W-:-:S11]  /*05b0*/  FMNMX R6, R5, R6, !PT ;  /* 0x0000000605067209 */ /* 0x001fd60007800000 */
[----:B------:R-:W-:Y:S05]  /*05c0*/  @!P0 BRA `(.L_x_10) ;  /* 0xfffffffc00e88947 */ /* 0x000fea000383ffff */
.L_x_9:
[----:B------:R-:W-:Y:S05]  /*05d0*/  BSYNC.RECONVERGENT B0 ;  /* 0x0000000000007941 */ /* 0x000fea0003800200 */
.L_x_8:
[----:B------:R-:W0:Y:S01]  /*05e0*/  S2UR UR5, SR_CgaCtaId ;  /* 0x00000000000579c3 */ /* 0x000e220000008800 */
[----:B------:R-:W-:Y:S01]  /*05f0*/  UMOV UR4, 0x400 ;  /* 0x0000040000047882 */ /* 0x000fe20000000000 */
[----:B------:R-:W-:Y:S01]  /*0600*/  UISETP.GE.U32.AND UP0, UPT, UR12, 0x2, UPT ;  /* 0x000000020c00788c */ /* 0x000fe2000bf06070 */
[----:B------:R-:W-:Y:S01]  /*0610*/  ISETP.GT.U32.AND P1, PT, R0, UR11, PT ;  /* 0x0000000b00007c0c */ /* 0x000fe2000bf24070 */
[----:B------:R-:W-:Y:S01]  /*0620*/  UIADD3 UR4, UPT, UPT, UR4, 0x800, URZ ;  /* 0x0000080004047890 */ /* 0x000fe2000fffe0ff */
[----:B------:R-:W-:-:S03]  /*0630*/  CS2R R4, SRZ ;  /* 0x0000000000047805 */ /* 0x000fc6000001ff00 */
[----:B0-----:R-:W-:-:S06]  /*0640*/  ULEA UR4, UR5, UR4, 0x18 ;  /* 0x0000000405047291 */ /* 0x001fcc000f8ec0ff */
[----:B------:R-:W-:-:S05]  /*0650*/  LEA R9, R0, UR4, 0x2 ;  /* 0x0000000400097c11 */ /* 0x000fca000f8e10ff */
[----:B------:R0:W-:Y:S01]  /*0660*/  STS [R9], R6 ;  /* 0x0000000609007388 */ /* 0x0001e20000000800 */
[----:B------:R-:W-:Y:S06]  /*0670*/  BAR.SYNC.DEFER_BLOCKING 0x0 ;  /* 0x0000000000007b1d */ /* 0x000fec0000010000 */
[----:B------:R-:W-:Y:S05]  /*0680*/  BRA.U !UP0, `(.L_x_11) ;  /* 0x0000000108307547 */ /* 0x000fea000b800000 */
[----:B0-----:R-:W-:-:S07]  /*0690*/  MOV R6, UR12 ;  /* 0x0000000c00067c02 */ /* 0x001fce0008000f00 */
.L_x_12:
[----:B------:R-:W-:-:S04]  /*06a0*/  SHF.R.U32.HI R10, RZ, 0x1, R6 ;  /* 0x00000001ff0a7819 */ /* 0x000fc80000011606 */
[----:B------:R-:W-:-:S13]  /*06b0*/  ISETP.GE.U32.AND P0, PT, R0, R10, PT ;  /* 0x0000000a0000720c */ /* 0x000fda0003f06070 */
[----:B------:R-:W-:Y:S01]  /*06c0*/  @!P0 IMAD R8, R10, 0x4, R9 ;  /* 0x000000040a088824 */ /* 0x000fe200078e0209 */
[----:B------:R-:W-:Y:S05]  /*06d0*/  @!P0 LDS R7, [R9] ;  /* 0x0000000009078984 */ /* 0x000fea0000000800 */
[----:B------:R-:W0:Y:S02]  /*06e0*/  @!P0 LDS R8, [R8] ;  /* 0x0000000008088984 */ /* 0x000e240000000800 */
[----:B0-----:R-:W-:-:S05]  /*06f0*/  @!P0 FMNMX R7, R7, R8, !PT ;  /* 0x0000000807078209 */ /* 0x001fca0007800000 */
[----:B------:R1:W-:Y:S01]  /*0700*/  @!P0 STS [R9], R7 ;  /* 0x0000000709008388 */ /* 0x0003e20000000800 */
[----:B------:R-:W-:Y:S01]  /*0710*/  BAR.SYNC.DEFER_BLOCKING 0x0 ;  /* 0x0000000000007b1d */ /* 0x000fe20000010000 */
[----:B------:R-:W-:Y:S02]  /*0720*/  ISETP.GT.U32.AND P0, PT, R6, 0x3, PT ;  /* 0x000000030600780c */ /* 0x000fe40003f04070 */
[----:B------:R-:W-:-:S11]  /*0730*/  MOV R6, R10 ;  /* 0x0000000a00067202 */ /* 0x000fd60000000f00 */
[----:B-1----:R-:W-:Y:S05]  /*0740*/  @P0 BRA `(.L_x_12) ;  /* 0xfffffffc00d40947 */ /* 0x002fea000383ffff */
.L_x_11:
[----:B------:R-:W-:Y:S04]  /*0750*/  BSSY.RECONVERGENT B0, `(.L_x_13) ;  /* 0x000001d000007945 */ /* 0x000fe80003800200 */
[----:B------:R-:W-:Y:S05]  /*0760*/  @P1 BRA `(.L_x_14) ;  /* 0x00000000006c1947 */ /* 0x000fea0003800000 */
[----:B------:R-:W1:Y:S01]  /*0770*/  S2R R5, SR_CgaCtaId ;  /* 0x0000000000057919 */ /* 0x000e620000008800 */
[----:B------:R-:W-:Y:S01]  /*0780*/  MOV R4, 0x400 ;  /* 0x0000040000047802 */ /* 0x000fe20000000f00 */
[----:B------:R-:W-:Y:S01]  /*0790*/  HFMA2 R13, -RZ, RZ, 3.7421875, 0 ;  /* 0x437c0000ff0d7431 */ /* 0x000fe200000001ff */
[----:B0-----:R-:W-:Y:S01]  /*07a0*/  MOV R9, R0 ;  /* 0x0000000000097202 */ /* 0x001fe20000000f00 */
[----:B------:R-:W-:Y:S01]  /*07b0*/  IMAD.MOV.U32 R14, RZ, RZ, 0x3bbb989d ;  /* 0x3bbb989dff0e7424 */ /* 0x000fe200078e00ff */
[----:B-1----:R-:W-:Y:S01]  /*07c0*/  LEA R8, R5, R4, 0x18 ;  /* 0x0000000405087211 */ /* 0x002fe200078ec0ff */
[----:B------:R-:W-:-:S05]  /*07d0*/  VIADD R4, R4, 0xc00 ;  /* 0x00000c0004047836 */ /* 0x000fca0000000000 */
[----:B------:R-:W0:Y:S01]  /*07e0*/  LDS R8, [R8+0x800] ;  /* 0x0008000008087984 */ /* 0x000e220000000800 */
[----:B------:R-:W-:Y:S02]  /*07f0*/  LEA R16, R5, R4, 0x18 ;  /* 0x0000000405107211 */ /* 0x000fe400078ec0ff */
[----:B------:R-:W-:-:S07]  /*0800*/  CS2R R4, SRZ ;  /* 0x0000000000047805 */ /* 0x000fce000001ff00 */
.L_x_15:
[C---:B------:R-:W-:Y:S02]  /*0810*/  IMAD R10, R9.reuse, 0x4, R16 ;  /* 0x00000004090a7824 */ /* 0x040fe400078e0210 */
[----:B------:R-:W-:-:S03]  /*0820*/  VIADD R9, R9, UR12 ;  /* 0x0000000c09097c36 */ /* 0x000fc60008000000 */
[----:B------:R-:W0:Y:S02]  /*0830*/  LDS R7, [R10] ;  /* 0x000000000a077984 */ /* 0x000e240000000800 */
[----:B------:R-:W-:Y:S01]  /*0840*/  ISETP.GT.AND P0, PT, R9, UR11, PT ;  /* 0x0000000b09007c0c */ /* 0x000fe2000bf04270 */
[----:B0-----:R-:W-:-:S04]  /*0850*/  FADD R7, -R8, R7 ;  /* 0x0000000708077221 */ /* 0x001fc80000000100 */
[----:B------:R-:W-:-:S04]  /*0860*/  FFMA.SAT R6, R7, R14, 0.5 ;  /* 0x3f00000007067423 */ /* 0x000fc8000000200e */
[----:B------:R-:W-:-:S04]  /*0870*/  FFMA.RM R6, R6, R13, 12582913 ;  /* 0x4b40000106067423 */ /* 0x000fc8000000400d */
[C---:B------:R-:W-:Y:S01]  /*0880*/  FADD R12, R6.reuse, -12583039 ;  /* 0xcb40007f060c7421 */ /* 0x040fe20000000000 */
[----:B------:R-:W-:-:S03]  /*0890*/  SHF.L.U32 R6, R6, 0x17, RZ ;  /* 0x0000001706067819 */ /* 0x000fc600000006ff */
[----:B------:R-:W-:-:S04]  /*08a0*/  FFMA R12, R7, 1.4426950216293334961, -R12 ;  /* 0x3fb8aa3b070c7823 */ /* 0x000fc8000000080c */
[----:B------:R-:W-:-:S04]  /*08b0*/  FFMA R12, R7, 1.925963033500011079e-08, R12 ;  /* 0x32a57060070c7823 */ /* 0x000fc8000000000c */
[----:B------:R-:W0:Y:S02]  /*08c0*/  MUFU.EX2 R7, R12 ;  /* 0x0000000c00077308 */ /* 0x000e240000000800 */
[----:B0-----:R-:W-:-:S06]  /*08d0*/  FMUL R11, R6, R7 ;  /* 0x00000007060b7220 */ /* 0x001fcc0000400000 */
[----:B------:R-:W0:Y:S01]  /*08e0*/  F2F.F64.F32 R6, R11 ;  /* 0x0000000b00067310 */ /* 0x000e220000201800 */
[----:B------:R1:W-:Y:S01]  /*08f0*/  STS [R10], R11 ;  /* 0x0000000b0a007388 */ /* 0x0003e20000000800 */
[----:B0-----:R-:W-:Y:S01]  /*0900*/  DADD R4, R6, R4 ;  /* 0x0000000006047229 */ /* 0x001fe20000000004 */
[----:B-1----:R-:W-:Y:S10]  /*0910*/  @!P0 BRA `(.L_x_15) ;  /* 0xfffffffc00bc8947 */ /* 0x002ff4000383ffff */
.L_x_14:
[----:B------:R-:W-:Y:S05]  /*0920*/  BSYNC.RECONVERGENT B0 ;  /* 0x0000000000007941 */ /* 0x000fea0003800200 */
.L_x_13:
[----:B------:R1:W-:Y:S01]  /*0930*/  STS.64 [R2], R4 ;  /* 0x0000000402007388 */ /* 0x0003e20000000a00 */
[----:B------:R-:W-:Y:S01]  /*0940*/  UISETP.GE.U32.AND UP0, UPT, UR12, 0x2, UPT ;  /* 0x000000020c00788c */ /* 0x000fe2000bf06070 */
[----:B------:R-:W-:Y:S08]  /*0950*/  BAR.SYNC.DEFER_BLOCKING 0x0 ;  /* 0x0000000000007b1d */ /* 0x000ff00000010000 */
[----:B------:R-:W-:Y:S05]  /*0960*/  BRA.U !UP0, `(.L_x_16) ;  /* 0x0000000108307547 */ /* 0x000fea000b800000 */
[----:B------:R-:W-:-:S07]  /*0970*/  MOV R8, UR12 ;  /* 0x0000000c00087c02 */ /* 0x000fce0008000f00 */
.L_x_17:
[----:B------:R-:W-:-:S04]  /*0980*/  SHF.R.U32.HI R11, RZ, 0x1, R8 ;  /* 0x00000001ff0b7819 */ /* 0x000fc80000011608 */
[----:B------:R-:W-:-:S13]  /*0990*/  ISETP.GE.U32.AND P0, PT, R0, R11, PT ;  /* 0x0000000b0000720c */ /* 0x000fda0003f06070 */
[----:B0-----:R-:W-:Y:S01]  /*09a0*/  @!P0 IMAD R9, R11, 0x8, R2 ;  /* 0x000000080b098824 */ /* 0x001fe200078e0202 */
[----:B------:R-:W-:Y:S04]  /*09b0*/  @!P0 LDS.64 R6, [R2] ;  /* 0x0000000002068984 */ /* 0x000fe80000000a00 */
[----:B-1----:R-:W0:Y:S02]  /*09c0*/  @!P0 LDS.64 R4, [R9] ;  /* 0x0000000009048984 */ /* 0x002e240000000a00 */
[----:B0-----:R-:W-:-:S07]  /*09d0*/  @!P0 DADD R4, R4, R6 ;  /* 0x0000000004048229 */ /* 0x001fce0000000006 */
[----:B------:R2:W-:Y:S01]  /*09e0*/  @!P0 STS.64 [R2], R4 ;  /* 0x0000000402008388 */ /* 0x0005e20000000a00 */
[----:B------:R-:W-:Y:S01]  /*09f0*/  BAR.SYNC.DEFER_BLOCKING 0x0 ;  /* 0x0000000000007b1d */ /* 0x000fe20000010000 */
[----:B------:R-:W-:Y:S02]  /*0a00*/  ISETP.GT.U32.AND P0, PT, R8, 0x3, PT ;  /* 0x000000030800780c */ /* 0x000fe40003f04070 */
[----:B------:R-:W-:-:S11]  /*0a10*/  MOV R8, R11 ;  /* 0x0000000b00087202 */ /* 0x000fd60000000f00 */
[----:B--2---:R-:W-:Y:S05]  /*0a20*/  @P0 BRA `(.L_x_17) ;  /* 0xfffffffc00d40947 */ /* 0x004fea000383ffff */
.L_x_16:
[----:B------:R-:W2:Y:S01]  /*0a30*/  S2UR UR5, SR_CgaCtaId ;  /* 0x00000000000579c3 */ /* 0x000ea20000008800 */
[----:B------:R-:W-:Y:S02]  /*0a40*/  UMOV UR4, 0x400 ;  /* 0x0000040000047882 */ /* 0x000fe40000000000 */
[----:B--2---:R-:W-:-:S09]  /*0a50*/  ULEA UR4, UR5, UR4, 0x18 ;  /* 0x0000000405047291 */ /* 0x004fd2000f8ec0ff */
[----:B-1----:R-:W1:Y:S02]  /*0a60*/  LDS.64 R4, [UR4] ;  /* 0x00000004ff047984 */ /* 0x002e640008000a00 */
[----:B------:R-:W2:Y:S02]  /*0a70*/  LDCU UR4, c[0x0][0x3a4] ;  /* 0x00007480ff0477ac */ /* 0x000ea40008000800 */
[----:B--2---:R-:W-:Y:S01]  /*0a80*/  ISETP.GE.AND P3, PT, R0, UR4, PT ;  /* 0x0000000400007c0c */ /* 0x004fe2000bf66270 */
[----:B-1----:R-:W1:Y:S02]  /*0a90*/  F2F.F32.F64 R5, R4 ;  /* 0x0000000400057310 */ /* 0x002e640000301000 */
[----:B-1----:R-:W-:-:S05]  /*0aa0*/  VIADD R2, R5, 0x1800000 ;  /* 0x0180000005027836 */ /* 0x002fca0000000000 */
[----:B------:R-:W-:-:S04]  /*0ab0*/  LOP3.LUT R2, R2, 0x7f800000, RZ, 0xc0, !PT ;  /* 0x7f80000002027812 */ /* 0x000fc800078ec0ff */
[----:B------:R-:W-:-:S13]  /*0ac0*/  ISETP.GT.U32.AND P0, PT, R2, 0x1ffffff, PT ;  /* 0x01ffffff0200780c */ /* 0x000fda0003f04070 */
[----:B------:R-:W-:Y:S05]  /*0ad0*/  @P0 BRA `(.L_x_18) ;  /* 0x00000000000c0947 */ /* 0x000fea0003800000 */
[----:B------:R-:W-:-:S07]  /*0ae0*/  MOV R4, 0xb00 ;  /* 0x00000b0000047802 */ /* 0x000fce0000000f00 */
[----:B0-----:R-:W-:Y:S05]  /*0af0*/  CALL.REL.NOINC `($__internal_0_$__cuda_sm20_rcp_rn_f32_slowpath) ;  /* 0x0000000800bc7944 */ /* 0x001fea0003c00000 */
[----:B------:R-:W-:Y:S05]  /*0b00*/  BRA `(.L_x_19) ;  /* 0x0000000000107947 */ /* 0x000fea0003800000 */
.L_x_18:
[----:B------:R-:W1:Y:S02]  /*0b10*/  MUFU.RCP R2, R5 ;  /* 0x0000000500027308 */ /* 0x000e640000001000 */
[----:B-1----:R-:W-:-:S04]  /*0b20*/  FFMA R4, R5, R2, -1 ;  /* 0xbf80000005047423 */ /* 0x002fc80000000002 */
[----:B------:R-:W-:-:S04]  /*0b30*/  FADD.FTZ R7, -R4, -RZ ;  /* 0x800000ff04077221 */ /* 0x000fc80000010100 */
[----:B------:R-:W-:-:S07]  /*0b40*/  FFMA R2, R2, R7, R2 ;  /* 0x0000000702027223 */ /* 0x000fce0000000002 */
.L_x_19:
[----:B------:R-:W-:Y:S05]  /*0b50*/  @P3 EXIT ;  /* 0x000000000000394d */ /* 0x000fea0003800000 */
[----:B------:R-:W-:-:S04]  /*0b60*/  UIADD3 UR6, UPT, UPT, UR11, 0x1, URZ ;  /* 0x000000010b067890 */ /* 0x000fc8000fffe0ff */
[----:B------:R-:W-:Y:S02]  /*0b70*/  ULOP3.LUT UR10, UR6, 0x7ffffff8, URZ, 0xc0, !UPT ;  /* 0x7ffffff8060a7892 */ /* 0x000fe4000f8ec0ff */
[----:B------:R-:W-:Y:S02]  /*0b80*/  ULOP3.LUT UR7, UR6, 0x7, URZ, 0xc0, !UPT ;  /* 0x0000000706077892 */ /* 0x000fe4000f8ec0ff */
[----:B------:R-:W-:-:S12]  /*0b90*/  UIADD3 UR13, UPT, UPT, -UR10, URZ, URZ ;  /* 0x000000ff0a0d7290 */ /* 0x000fd8000fffe1ff */
.L_x_25:
[----:B------:R-:W-:Y:S01]  /*0ba0*/  UISETP.GE.U32.AND UP0, UPT, UR11, 0x7, UPT ;  /* 0x000000070b00788c */ /* 0x000fe2000bf06070 */
[----:B-1----:R-:W-:Y:S01]  /*0bb0*/  HFMA2 R5, -RZ, RZ, 0, 0 ;  /* 0x00000000ff057431 */ /* 0x002fe200000001ff */
[----:B------:R-:W-:-:S07]  /*0bc0*/  CS2R R12, SRZ ;  /* 0x00000000000c7805 */ /* 0x000fce000001ff00 */
[----:B------:R-:W-:Y:S05]  /*0bd0*/  BRA.U !UP0, `(.L_x_20) ;  /* 0x00000005080c7547 */ /* 0x000fea000b800000 */
[----:B------:R-:W1:Y:S01]  /*0be0*/  S2UR UR5, SR_CgaCtaId ;  /* 0x00000000000579c3 */ /* 0x000e620000008800 */
[----:B------:R-:W-:Y:S01]  /*0bf0*/  UMOV UR4, 0x400 ;  /* 0x0000040000047882 */ /* 0x000fe20000000000 */
[----:B------:R-:W-:Y:S01]  /*0c00*/  IMAD.MOV.U32 R4, RZ, RZ, R0 ;  /* 0x000000ffff047224 */ /* 0x000fe200078e0000 */
[----:B------:R-:W-:Y:S01]  /*0c10*/  UIADD3 UR4, UPT, UPT, UR4, 0xc00, URZ ;  /* 0x00000c0004047890 */ /* 0x000fe2000fffe0ff */
[----:B------:R-:W-:Y:S02]  /*0c20*/  MOV R7, UR13 ;  /* 0x0000000d00077c02 */ /* 0x000fe40008000f00 */
[----:B------:R-:W-:Y:S02]  /*0c30*/  CS2R R12, SRZ ;  /* 0x00000000000c7805 */ /* 0x000fe4000001ff00 */
[----:B------:R-:W2:Y:S08]  /*0c40*/  LDC R5, c[0x0][0x3a4] ;  /* 0x0000e900ff057b82 */ /* 0x000eb00000000800 */
[----:B------:R-:W3:Y:S01]  /*0c50*/  LDC.64 R18, c[0x0][0x390] ;  /* 0x0000e400ff127b82 */ /* 0x000ee20000000a00 */
[----:B-1----:R-:W-:-:S04]  /*0c60*/  ULEA UR4, UR5, UR4, 0x18 ;  /* 0x0000000405047291 */ /* 0x002fc8000f8ec0ff */
[----:B------:R-:W-:-:S06]  /*0c70*/  UIADD3 UR4, UPT, UPT, UR4, 0x10, URZ ;  /* 0x0000001004047890 */ /* 0x000fcc000fffe0ff */
[----:B0-----:R-:W-:-:S07]  /*0c80*/  IMAD.U32 R6, RZ, RZ, UR4 ;  /* 0x00000004ff067e24 */ /* 0x001fce000f8e00ff */
.L_x_21:
[----:B---3--:R-:W-:-:S05]  /*0c90*/  IMAD.WIDE R8, R4, 0x4, R18 ;  /* 0x0000000404087825 */ /* 0x008fca00078e0212 */
[----:B------:R-:W3:Y:S01]  /*0ca0*/  LDG.E R14, desc[UR8][R8.64] ;  /* 0x00000008080e7981 */ /* 0x000ee2000c1e1900 */
[----:B--2---:R-:W-:-:S05]  /*0cb0*/  IMAD.WIDE R10, R5, 0x4, R8 ;  /* 0x00000004050a7825 */ /* 0x004fca00078e0208 */
[----:B------:R0:W2:Y:S02]  /*0cc0*/  LDG.E R26, desc[UR8][R10.64] ;  /* 0x000000080a1a7981 */ /* 0x0000a4000c1e1900 */
[----:B0-----:R-:W-:-:S05]  /*0cd0*/  IMAD.WIDE R10, R5, 0x4, R10 ;  /* 0x00000004050a7825 */ /* 0x001fca00078e020a */
[----:B------:R0:W4:Y:S01]  /*0ce0*/  LDG.E R16, desc[UR8][R10.64] ;  /* 0x000000080a107981 */ /* 0x000122000c1e1900 */
[----:B------:R-:W-:-:S05]  /*0cf0*/  IMAD.WIDE R20, R5, 0x4, R10 ;  /* 0x0000000405147825 */ /* 0x000fca00078e020a */
[----:B------:R1:W5:Y:S04]  /*0d00*/  LDG.E R17, desc[UR8][R20.64] ;  /* 0x0000000814117981 */ /* 0x000368000c1e1900 */
[----:B0-----:R-:W0:Y:S01]  /*0d10*/  LDS.128 R8, [R6+-0x10] ;  /* 0xfffff00006087984 */ /* 0x001e220000000c00 */
[----:B-1----:R-:W-:-:S05]  /*0d20*/  IMAD.WIDE R20, R5, 0x4, R20 ;  /* 0x0000000405147825 */ /* 0x002fca00078e0214 */
[----:B------:R-:W5:Y:S01]  /*0d30*/  LDG.E R22, desc[UR8][R20.64] ;  /* 0x0000000814167981 */ /* 0x000f62000c1e1900 */
[----:B------:R-:W-:-:S05]  /*0d40*/  IMAD.WIDE R28, R5, 0x4, R20 ;  /* 0x00000004051c7825 */ /* 0x000fca00078e0214 */
[----:B------:R1:W5:Y:S02]  /*0d50*/  LDG.E R23, desc[UR8][R28.64] ;  /* 0x000000081c177981 */ /* 0x000364000c1e1900 */
[----:B-1----:R-:W-:-:S05]  /*0d60*/  IMAD.WIDE R28, R5, 0x4, R28 ;  /* 0x00000004051c7825 */ /* 0x002fca00078e021c */
[----:B------:R1:W5:Y:S02]  /*0d70*/  LDG.E R24, desc[UR8][R28.64] ;  /* 0x000000081c187981 */ /* 0x000364000c1e1900 */
[----:B-1----:R-:W-:-:S05]  /*0d80*/  IMAD.WIDE R28, R5, 0x4, R28 ;  /* 0x00000004051c7825 */ /* 0x002fca00078e021c */
[----:B------:R1:W5:Y:S01]  /*0d90*/  LDG.E R25, desc[UR8][R28.64] ;  /* 0x000000081c197981 */ /* 0x000362000c1e1900 */
[-C--:B0-----:R-:W-:Y:S01]  /*0da0*/  FMUL R15, R8, R2.reuse ;  /* 0x00000002080f7220 */ /* 0x081fe20000400000 */
[-C--:B------:R-:W-:Y:S01]  /*0db0*/  FMUL R9, R9, R2.reuse ;  /* 0x0000000209097220 */ /* 0x080fe20000400000 */
[----:B------:R-:W-:Y:S01]  /*0dc0*/  FMUL R10, R10, R2 ;  /* 0x000000020a0a7220 */ /* 0x000fe20000400000 */
[----:B------:R-:W-:Y:S01]  /*0dd0*/  IADD3 R7, PT, PT, R7, 0x8, RZ ;  /* 0x0000000807077810 */ /* 0x000fe20007ffe0ff */
[----:B------:R-:W-:-:S03]  /*0de0*/  IMAD R4, R5, 0x8, R4 ;  /* 0x0000000805047824 */ /* 0x000fc600078e0204 */
[----:B------:R-:W-:Y:S01]  /*0df0*/  ISETP.NE.AND P0, PT, R7, RZ, PT ;  /* 0x000000ff0700720c */ /* 0x000fe20003f05270 */
[----:B-1----:R-:W-:Y:S01]  /*0e00*/  FMUL R28, R11, R2 ;  /* 0x000000020b1c7220 */ /* 0x002fe20000400000 */
[----:B---3--:R-:W-:-:S04]  /*0e10*/  FMUL R27, R15, R14 ;  /* 0x0000000e0f1b7220 */ /* 0x008fc80000400000 */
[----:B------:R-:W0:Y:S01]  /*0e20*/  F2F.F64.F32 R20, R27 ;  /* 0x0000001b00147310 */ /* 0x000e220000201800 */
[----:B--2---:R-:W-:-:S07]  /*0e30*/  FMUL R26, R9, R26 ;  /* 0x0000001a091a7220 */ /* 0x004fce0000400000 */
[----:B------:R-:W1:Y:S01]  /*0e40*/  F2F.F64.F32 R8, R26 ;  /* 0x0000001a00087310 */ /* 0x000e620000201800 */
[----:B0-----:R-:W-:Y:S01]  /*0e50*/  DADD R20, R20, R12 ;  /* 0x0000000014147229 */ /* 0x001fe2000000000c */
[----:B------:R0:W2:Y:S01]  /*0e60*/  LDS.128 R12, [R6] ;  /* 0x00000000060c7984 */ /* 0x0000a20000000c00 */
[----:B----4-:R-:W-:-:S05]  /*0e70*/  FMUL R16, R10, R16 ;  /* 0x000000100a107220 */ /* 0x010fca0000400000 */
[----:B------:R-:W3:Y:S01]  /*0e80*/  F2F.F64.F32 R10, R16 ;  /* 0x00000010000a7310 */ /* 0x000ee20000201800 */
[----:B-----5:R-:W-:Y:S01]  /*0e90*/  FMUL R17, R28, R17 ;  /* 0x000000111c117220 */ /* 0x020fe20000400000 */
[----:B-1----:R-:W-:Y:S01]  /*0ea0*/  DADD R20, R20, R8 ;  /* 0x0000000014147229 */ /* 0x002fe20000000008 */
[----:B0-----:R-:W-:-:S05]  /*0eb0*/  IADD3 R6, PT, PT, R6, 0x20, RZ ;  /* 0x0000002006067810 */ /* 0x001fca0007ffe0ff */
[----:B------:R-:W0:Y:S02]  /*0ec0*/  F2F.F64.F32 R8, R17 ;  /* 0x0000001100087310 */ /* 0x000e240000201800 */
[----:B---3--:R-:W-:-:S08]  /*0ed0*/  DADD R10, R20, R10 ;  /* 0x00000000140a7229 */ /* 0x008fd0000000000a */
[----:B0-----:R-:W-:Y:S01]  /*0ee0*/  DADD R10, R10, R8 ;  /* 0x000000000a0a7229 */ /* 0x001fe20000000008 */
[-C--:B--2---:R-:W-:Y:S01]  /*0ef0*/  FMUL R27, R12, R2.reuse ;  /* 0x000000020c1b7220 */ /* 0x084fe20000400000 */
[-C--:B------:R-:W-:Y:S01]  /*0f00*/  FMUL R20, R13, R2.reuse ;  /* 0x000000020d147220 */ /* 0x080fe20000400000 */
[-C--:B------:R-:W-:Y:S01]  /*0f10*/  FMUL R21, R14, R2.reuse ;  /* 0x000000020e157220 */ /* 0x080fe20000400000 */
[----:B------:R-:W-:Y:S01]  /*0f20*/  FMUL R14, R15, R2 ;  /* 0x000000020f0e7220 */ /* 0x000fe20000400000 */
[----:B------:R-:W-:Y:S01]  /*0f30*/  FMUL R22, R27, R22 ;  /* 0x000000161b167220 */ /* 0x000fe20000400000 */
[----:B------:R-:W-:Y:S01]  /*0f40*/  FMUL R20, R20, R23 ;  /* 0x0000001714147220 */ /* 0x000fe20000400000 */
[----:B------:R-:W-:Y:S02]  /*0f50*/  FMUL R21, R21, R24 ;  /* 0x0000001815157220 */ /* 0x000fe40000400000 */
[----:B------:R-:W0:Y:S08]  /*0f60*/  F2F.F64.F32 R12, R22 ;  /* 0x00000016000c7310 */ /* 0x000e300000201800 */
[----:B------:R-:W1:Y:S01]  /*0f70*/  F2F.F64.F32 R8, R20 ;  /* 0x0000001400087310 */ /* 0x000e620000201800 */
[----:B------:R-:W-:Y:S01]  /*0f80*/  FMUL R14, R14, R25 ;  /* 0x000000190e0e7220 */ /* 0x000fe20000400000 */
[----:B0-----:R-:W-:-:S06]  /*0f90*/  DADD R12, R10, R12 ;  /* 0x000000000a0c7229 */ /* 0x001fcc000000000c */
[----:B------:R-:W0:Y:S02]  /*0fa0*/  F2F.F64.F32 R10, R21 ;  /* 0x00000015000a7310 */ /* 0x000e240000201800 */
[----:B-1----:R-:W-:-:S06]  /*0fb0*/  DADD R8, R12, R8 ;  /* 0x000000000c087229 */ /* 0x002fcc0000000008 */
[----:B------:R-:W1:Y:S02]  /*0fc0*/  F2F.F64.F32 R12, R14 ;  /* 0x0000000e000c7310 */ /* 0x000e640000201800 */
[----:B0-----:R-:W-:-:S08]  /*0fd0*/  DADD R8, R8, R10 ;  /* 0x0000000008087229 */ /* 0x001fd0000000000a */
[----:B-1----:R-:W-:Y:S01]  /*0fe0*/  DADD R12, R8, R12 ;  /* 0x00000000080c7229 */ /* 0x002fe2000000000c */
[----:B------:R-:W-:Y:S10]  /*0ff0*/  @P0 BRA `(.L_x_21) ;  /* 0xfffffffc00240947 */ /* 0x000ff4000383ffff */
[----:B------:R-:W-:-:S07]  /*1000*/  IMAD.U32 R5, RZ, RZ, UR10 ;  /* 0x0000000aff057e24 */ /* 0x000fce000f8e00ff */
.L_x_20:
[----:B------:R-:W-:-:S09]  /*1010*/  UISETP.NE.AND UP0, UPT, UR7, URZ, UPT ;  /* 0x000000ff0700728c */ /* 0x000fd2000bf05270 */
[----:B------:R-:W-:Y:S05]  /*1020*/  BRA.U !UP0, `(.L_x_22) ;  /* 0x0000000508487547 */ /* 0x000fea000b800000 */
[----:B------:R-:W-:Y:S02]  /*1030*/  UIADD3 UR4, UPT, UPT, UR7, -0x1, URZ ;  /* 0xffffffff07047890 */ /* 0x000fe4000fffe0ff */
[----:B------:R-:W-:Y:S02]  /*1040*/  ULOP3.LUT UP1, URZ, UR6, 0x3, URZ, 0xc0, !UPT ;  /* 0x0000000306ff7892 */ /* 0x000fe4000f82c0ff */
[----:B------:R-:W-:-:S09]  /*1050*/  UISETP.GE.U32.AND UP0, UPT, UR4, 0x3, UPT ;  /* 0x000000030400788c */ /* 0x000fd2000bf06070 */
[----:B------:R-:W-:Y:S05]  /*1060*/  BRA.U !UP0, `(.L_x_23) ;  /* 0x00000001088c7547 */ /* 0x000fea000b800000 */
[----:B------:R-:W1:Y:S08]  /*1070*/  LDC R17, c[0x0][0x3a4] ;  /* 0x0000e900ff117b82 */ /* 0x000e700000000800 */
[----:B0-----:R-:W0:Y:S01]  /*1080*/  LDC.64 R6, c[0x0][0x390] ;  /* 0x0000e400ff067b82 */ /* 0x001e220000000a00 */
[----:B-1----:R-:W-:-:S04]  /*1090*/  IMAD R9, R5, R17, R0 ;  /* 0x0000001105097224 */ /* 0x002fc800078e0200 */
[----:B0-----:R-:W-:-:S05]  /*10a0*/  IMAD.WIDE R6, R9, 0x4, R6 ;  /* 0x0000000409067825 */ /* 0x001fca00078e0206 */
[----:B------:R0:W2:Y:S01]  /*10b0*/  LDG.E R19, desc[UR8][R6.64] ;  /* 0x0000000806137981 */ /* 0x0000a2000c1e1900 */
[----:B------:R-:W-:-:S05]  /*10c0*/  IMAD.WIDE R10, R17, 0x4, R6 ;  /* 0x00000004110a7825 */ /* 0x000fca00078e0206 */
[----:B------:R1:W3:Y:S01]  /*10d0*/  LDG.E R20, desc[UR8][R10.64] ;  /* 0x000000080a147981 */ /* 0x0002e2000c1e1900 */
[----:B------:R-:W-:-:S05]  /*10e0*/  IMAD.WIDE R14, R17, 0x4, R10 ;  /* 0x00000004110e7825 */ /* 0x000fca00078e020a */
[----:B------:R-:W4:Y:S01]  /*10f0*/  LDG.E R21, desc[UR8][R14.64] ;  /* 0x000000080e157981 */ /* 0x000f22000c1e1900 */
[----:B------:R-:W-:-:S05]  /*1100*/  IMAD.WIDE R16, R17, 0x4, R14 ;  /* 0x0000000411107825 */ /* 0x000fca00078e020e */
[----:B------:R-:W5:Y:S01]  /*1110*/  LDG.E R4, desc[UR8][R16.64] ;  /* 0x0000000810047981 */ /* 0x000f62000c1e1900 */
[----:B------:R-:W0:Y:S01]  /*1120*/  S2UR UR5, SR_CgaCtaId ;  /* 0x00000000000579c3 */ /* 0x000e220000008800 */
[----:B------:R-:W-:Y:S02]  /*1130*/  UMOV UR4, 0x400 ;  /* 0x0000040000047882 */ /* 0x000fe40000000000 */
[----:B------:R-:W-:-:S04]  /*1140*/  UIADD3 UR4, UPT, UPT, UR4, 0xc00, URZ ;  /* 0x00000c0004047890 */ /* 0x000fc8000fffe0ff */
[----:B0-----:R-:W-:-:S06]  /*1150*/  ULEA UR4, UR5, UR4, 0x18 ;  /* 0x0000000405047291 */ /* 0x001fcc000f8ec0ff */
[C---:B------:R-:W-:Y:S02]  /*1160*/  LEA R18, R5.reuse, UR4, 0x2 ;  /* 0x0000000405127c11 */ /* 0x040fe4000f8e10ff */
[----:B------:R-:W-:-:S03]  /*1170*/  IADD3 R5, PT, PT, R5, 0x4, RZ ;  /* 0x0000000405057810 */ /* 0x000fc60007ffe0ff */
[----:B------:R-:W0:Y:S04]  /*1180*/  LDS.64 R8, [R18] ;  /* 0x0000000012087984 */ /* 0x000e280000000a00 */
[----:B------:R-:W1:Y:S01]  /*1190*/  LDS.64 R6, [R18+0x8] ;  /* 0x0000080012067984 */ /* 0x000e620000000a00 */
[-C--:B0-----:R-:W-:Y:S01]  /*11a0*/  FMUL R8, R8, R2.reuse ;  /* 0x0000000208087220 */ /* 0x081fe20000400000 */
[----:B------:R-:W-:Y:S01]  /*11b0*/  FMUL R9, R2, R9 ;  /* 0x0000000902097220 */ /* 0x000fe20000400000 */
[----:B-1----:R-:W-:Y:S02]  /*11c0*/  FMUL R6, R6, R2 ;  /* 0x0000000206067220 */ /* 0x002fe40000400000 */
[----:B--2---:R-:W-:-:S04]  /*11d0*/  FMUL R19, R8, R19 ;  /* 0x0000001308137220 */ /* 0x004fc80000400000 */
[----:B------:R-:W0:Y:S01]  /*11e0*/  F2F.F64.F32 R10, R19 ;  /* 0x00000013000a7310 */ /* 0x000e220000201800 */
[----:B---3--:R-:W-:-:S07]  /*11f0*/  FMUL R20, R9, R20 ;  /* 0x0000001409147220 */ /* 0x008fce0000400000 */
[----:B------:R-:W1:Y:S01]  /*1200*/  F2F.F64.F32 R8, R20 ;  /* 0x0000001400087310 */ /* 0x000e620000201800 */
[----:B----4-:R-:W-:Y:S01]  /*1210*/  FMUL R21, R6, R21 ;  /* 0x0000001506157220 */ /* 0x010fe20000400000 */
[----:B0-----:R-:W-:Y:S01]  /*1220*/  DADD R10, R12, R10 ;  /* 0x000000000c0a7229 */ /* 0x001fe2000000000a */
[----:B------:R-:W-:-:S05]  /*1230*/  FMUL R13, R2, R7 ;  /* 0x00000007020d7220 */ /* 0x000fca0000400000 */
[----:B------:R-:W0:Y:S01]  /*1240*/  F2F.F64.F32 R6, R21 ;  /* 0x0000001500067310 */ /* 0x000e220000201800 */
[----:B-----5:R-:W-:Y:S01]  /*1250*/  FMUL R4, R13, R4 ;  /* 0x000000040d047220 */ /* 0x020fe20000400000 */
[----:B-1----:R-:W-:-:S06]  /*1260*/  DADD R8, R10, R8 ;  /* 0x000000000a087229 */ /* 0x002fcc0000000008 */
[----:B------:R-:W1:Y:S02]  /*1270*/  F2F.F64.F32 R12, R4 ;  /* 0x00000004000c7310 */ /* 0x000e640000201800 */
[----:B0-----:R-:W-:-:S08]  /*1280*/  DADD R6, R8, R6 ;  /* 0x0000000008067229 */ /* 0x001fd00000000006 */
[----:B-1----:R-:W-:-:S11]  /*1290*/  DADD R12, R6, R12 ;  /* 0x00000000060c7229 */ /* 0x002fd6000000000c */
.L_x_23:
[----:B------:R-:W-:Y:S05]  /*12a0*/  BRA.U !UP1, `(.L_x_22) ;  /* 0x0000000109a87547 */ /* 0x000fea000b800000 */
[----:B------:R-:W-:Y:S02]  /*12b0*/  ULOP3.LUT UP0, URZ, UR11, 0x3, URZ, 0xc0, !UPT ;  /* 0x000000030bff7892 */ /* 0x000fe4000f80c0ff */
[----:B------:R-:W-:-:S04]  /*12c0*/  ULOP3.LUT UR4, UR11, 0x1, URZ, 0xc0, !UPT ;  /* 0x000000010b047892 */ /* 0x000fc8000f8ec0ff */
[----:B------:R-:W-:-:S03]  /*12d0*/  UISETP.NE.U32.AND UP1, UPT, UR4, 0x1, UPT ;  /* 0x000000010400788c */ /* 0x000fc6000bf25070 */
[----:B------:R-:W-:Y:S08]  /*12e0*/  BRA.U !UP0, `(.L_x_24) ;  /* 0x0000000108587547 */ /* 0x000ff0000b800000 */
[----:B0-----:R-:W0:Y:S08]  /*12f0*/  LDC R9, c[0x0][0x3a4] ;  /* 0x0000e900ff097b82 */ /* 0x001e300000000800 */
[----:B------:R-:W1:Y:S01]  /*1300*/  LDC.64 R6, c[0x0][0x390] ;  /* 0x0000e400ff067b82 */ /* 0x000e620000000a00 */
[----:B0-----:R-:W-:-:S04]  /*1310*/  IMAD R11, R5, R9, R0 ;  /* 0x00000009050b7224 */ /* 0x001fc800078e0200 */
[----:B-1----:R-:W-:-:S05]  /*1320*/  IMAD.WIDE R6, R11, 0x4, R6 ;  /* 0x000000040b067825 */ /* 0x002fca00078e0206 */
[----:B------:R-:W2:Y:S01]  /*1330*/  LDG.E R15, desc[UR8][R6.64] ;  /* 0x00000008060f7981 */ /* 0x000ea2000c1e1900 */
[----:B------:R-:W-:-:S06]  /*1340*/  IMAD.WIDE R8, R9, 0x4, R6 ;  /* 0x0000000409087825 */ /* 0x000fcc00078e0206 */
[----:B------:R-:W3:Y:S01]  /*1350*/  LDG.E R8, desc[UR8][R8.64] ;  /* 0x0000000808087981 */ /* 0x000ee2000c1e1900 */
[----:B------:R-:W0:Y:S01]  /*1360*/  S2UR UR5, SR_CgaCtaId ;  /* 0x00000000000579c3 */ /* 0x000e220000008800 */
[----:B------:R-:W-:Y:S02]  /*1370*/  UMOV UR4, 0x400 ;  /* 0x0000040000047882 */ /* 0x000fe40000000000 */
[----:B------:R-:W-:-:S04]  /*1380*/  UIADD3 UR4, UPT, UPT, UR4, 0xc00, URZ ;  /* 0x00000c0004047890 */ /* 0x000fc8000fffe0ff */
[----:B0-----:R-:W-:-:S06]  /*1390*/  ULEA UR4, UR5, UR4, 0x18 ;  /* 0x0000000405047291 */ /* 0x001fcc000f8ec0ff */
[C---:B------:R-:W-:Y:S01]  /*13a0*/  LEA R4, R5.reuse, UR4, 0x2 ;  /* 0x0000000405047c11 */ /* 0x040fe2000f8e10ff */
[----:B------:R-:W-:-:S04]  /*13b0*/  VIADD R5, R5, 0x2 ;  /* 0x0000000205057836 */ /* 0x000fc80000000000 */
[----:B------:R-:W0:Y:S02]  /*13c0*/  LDS.64 R10, [R4] ;  /* 0x00000000040a7984 */ /* 0x000e240000000a00 */
[----:B0-----:R-:W-:Y:S01]  /*13d0*/  FMUL R10, R10, R2 ;  /* 0x000000020a0a7220 */ /* 0x001fe20000400000 */
[----:B------:R-:W-:-:S03]  /*13e0*/  FMUL R11, R2, R11 ;  /* 0x0000000b020b7220 */ /* 0x000fc60000400000 */
[----:B--2---:R-:W-:-:S04]  /*13f0*/  FMUL R10, R10, R15 ;  /* 0x0000000f0a0a7220 */ /* 0x004fc80000400000 */
[----:B------:R-:W0:Y:S01]  /*1400*/  F2F.F64.F32 R6, R10 ;  /* 0x0000000a00067310 */ /* 0x000e220000201800 */
[----:B---3--:R-:W-:-:S07]  /*1410*/  FMUL R8, R11, R8 ;  /* 0x000000080b087220 */ /* 0x008fce0000400000 */
[----:B------:R-:W1:Y:S01]  /*1420*/  F2F.F64.F32 R8, R8 ;  /* 0x0000000800087310 */ /* 0x000e620000201800 */
[----:B0-----:R-:W-:-:S08]  /*1430*/  DADD R6, R12, R6 ;  /* 0x000000000c067229 */ /* 0x001fd00000000006 */
[----:B-1----:R-:W-:-:S11]  /*1440*/  DADD R12, R6, R8 ;  /* 0x00000000060c7229 */ /* 0x002fd60000000008 */
.L_x_24:
[----:B------:R-:W-:Y:S05]  /*1450*/  BRA.U !UP1, `(.L_x_22) ;  /* 0x00000001093c7547 */ /* 0x000fea000b800000 */
[----:B0-----:R-:W0:Y:S01]  /*1460*/  LDC.64 R6, c[0x0][0x390] ;  /* 0x0000e400ff067b82 */ /* 0x001e220000000a00 */
[----:B------:R-:W1:Y:S02]  /*1470*/  LDCU UR4, c[0x0][0x3a4] ;  /* 0x00007480ff0477ac */ /* 0x000e640008000800 */
[----:B-1----:R-:W-:-:S04]  /*1480*/  IMAD R9, R5, UR4, R0 ;  /* 0x0000000405097c24 */ /* 0x002fc8000f8e0200 */
[----:B0-----:R-:W-:-:S06]  /*1490*/  IMAD.WIDE R6, R9, 0x4, R6 ;  /* 0x0000000409067825 */ /* 0x001fcc00078e0206 */
[----:B------:R-:W2:Y:S01]  /*14a0*/  LDG.E R6, desc[UR8][R6.64] ;  /* 0x0000000806067981 */ /* 0x000ea2000c1e1900 */
[----:B------:R-:W0:Y:S01]  /*14b0*/  S2UR UR5, SR_CgaCtaId ;  /* 0x00000000000579c3 */ /* 0x000e220000008800 */
[----:B------:R-:W-:Y:S02]  /*14c0*/  UMOV UR4, 0x400 ;  /* 0x0000040000047882 */ /* 0x000fe40000000000 */
[----:B------:R-:W-:-:S04]  /*14d0*/  UIADD3 UR4, UPT, UPT, UR4, 0xc00, URZ ;  /* 0x00000c0004047890 */ /* 0x000fc8000fffe0ff */
[----:B0-----:R-:W-:-:S06]  /*14e0*/  ULEA UR4, UR5, UR4, 0x18 ;  /* 0x0000000405047291 */ /* 0x001fcc000f8ec0ff */
[----:B------:R-:W-:-:S05]  /*14f0*/  LEA R8, R5, UR4, 0x2 ;  /* 0x0000000405087c11 */ /* 0x000fca000f8e10ff */
[----:B------:R-:W0:Y:S02]  /*1500*/  LDS R5, [R8] ;  /* 0x0000000008057984 */ /* 0x000e240000000800 */
[----:B0-----:R-:W-:-:S04]  /*1510*/  FMUL R5, R5, R2 ;  /* 0x0000000205057220 */ /* 0x001fc80000400000 */
[----:B--2---:R-:W-:-:S06]  /*1520*/  FMUL R5, R5, R6 ;  /* 0x0000000605057220 */ /* 0x004fcc0000400000 */
[----:B------:R-:W0:Y:S02]  /*1530*/  F2F.F64.F32 R4, R5 ;  /* 0x0000000500047310 */ /* 0x000e240000201800 */
[----:B0-----:R-:W-:-:S11]  /*1540*/  DADD R12, R12, R4 ;  /* 0x000000000c0c7229 */ /* 0x001fd60000000004 */
.L_x_22:
[----:B------:R-:W1:Y:S01]  /*1550*/  LDC.64 R4, c[0x0][0x398] ;  /* 0x0000e600ff047b82 */ /* 0x000e620000000a00 */
[----:B------:R-:W2:Y:S01]  /*1560*/  F2F.F32.F64 R13, R12 ;  /* 0x0000000c000d7310 */ /* 0x000ea20000301000 */
[----:B------:R-:W3:Y:S01]  /*1570*/  LDCU UR4, c[0x0][0x3a4] ;  /* 0x00007480ff0477ac */ /* 0x000ee20008000800 */
[----:B------:R-:W-:Y:S01]  /*1580*/  IADD3 R7, PT, PT, R3, R0, RZ ;  /* 0x0000000003077210 */ /* 0x000fe20007ffe0ff */
[----:B------:R-:W-:-:S05]  /*1590*/  VIADD R0, R0, UR12 ;  /* 0x0000000c00007c36 */ /* 0x000fca0008000000 */
[----:B---3--:R-:W-:Y:S01]  /*15a0*/  ISETP.GE.AND P0, PT, R0, UR4, PT ;  /* 0x0000000400007c0c */ /* 0x008fe2000bf06270 */
[----:B-1----:R-:W-:-:S05]  /*15b0*/  IMAD.WIDE R4, R7, 0x4, R4 ;  /* 0x0000000407047825 */ /* 0x002fca00078e0204 */
[----:B--2---:R1:W-:Y:S07]  /*15c0*/  STG.E desc[UR8][R4.64], R13 ;  /* 0x0000000d04007986 */ /* 0x0043ee000c101908 */
[----:B------:R-:W-:Y:S05]  /*15d0*/  @!P0 BRA `(.L_x_25) ;  /* 0xfffffff400708947 */ /* 0x000fea000383ffff */
[----:B------:R-:W-:Y:S05]  /*15e0*/  EXIT ;  /* 0x000000000000794d */ /* 0x000fea0003800000 */
        .weak           $__internal_0_$__cuda_sm20_rcp_rn_f32_slowpath
        .type           $__internal_0_$__cuda_sm20_rcp_rn_f32_slowpath,@function
        .size           $__internal_0_$__cuda_sm20_rcp_rn_f32_slowpath,(.L_x_30 - $__internal_0_$__cuda_sm20_rcp_rn_f32_slowpath)
$__internal_0_$__cuda_sm20_rcp_rn_f32_slowpath:
[----:B------:R-:W-:-:S04]  /*15f0*/  SHF.L.U32 R2, R5, 0x1, RZ ;  /* 0x0000000105027819 */ /* 0x000fc800000006ff */
[----:B------:R-:W-:Y:S01]  /*1600*/  SHF.R.U32.HI R6, RZ, 0x18, R2 ;  /* 0x00000018ff067819 */ /* 0x000fe20000011602 */
[----:B------:R-:W-:-:S03]  /*1610*/  IMAD.MOV.U32 R2, RZ, RZ, R5 ;  /* 0x000000ffff027224 */ /* 0x000fc600078e0005 */
[----:B------:R-:W-:-:S13]  /*1620*/  ISETP.NE.U32.AND P0, PT, R6, RZ, PT ;  /* 0x000000ff0600720c */ /* 0x000fda0003f05070 */
[----:B------:R-:W-:Y:S05]  /*1630*/  @P0 BRA `(.L_x_26) ;  /* 0x00000000002c0947 */ /* 0x000fea0003800000 */
[----:B------:R-:W-:-:S04]  /*1640*/  SHF.L.U32 R5, R2, 0x1, RZ ;  /* 0x0000000102057819 */ /* 0x000fc800000006ff */
[----:B------:R-:W-:-:S13]  /*1650*/  ISETP.NE.AND P0, PT, R5, RZ, PT ;  /* 0x000000ff0500720c */ /* 0x000fda0003f05270 */
[----:B------:R2:W3:Y:S01]  /*1660*/  @!P0 MUFU.RCP R5, R2 ;  /* 0x0000000200058308 */ /* 0x0004e20000001000 */
[----:B------:R-:W-:Y:S05]  /*1670*/  @!P0 BRA `(.L_x_27) ;  /* 0x0000000000a48947 */ /* 0x000fea0003800000 */
[----:B------:R-:W-:-:S04]  /*1680*/  FFMA R6, R2, 1.84467440737095516160e+19, RZ ;  /* 0x5f80000002067823 */ /* 0x000fc800000000ff */
[----:B---3--:R-:W2:Y:S02]  /*1690*/  MUFU.RCP R5, R6 ;  /* 0x0000000600057308 */ /* 0x008ea40000001000 */
[----:B--2---:R-:W-:-:S04]  /*16a0*/  FFMA R2, R6, R5, -1 ;  /* 0xbf80000006027423 */ /* 0x004fc80000000005 */
[----:B------:R-:W-:-:S04]  /*16b0*/  FADD.FTZ R2, -R2, -RZ ;  /* 0x800000ff02027221 */ /* 0x000fc80000010100 */
[----:B------:R-:W-:-:S04]  /*16c0*/  FFMA R2, R5, R2, R5 ;  /* 0x0000000205027223 */ /* 0x000fc80000000005 */
[----:B------:R-:W-:Y:S01]  /*16d0*/  FFMA R5, R2, 1.84467440737095516160e+19, RZ ;  /* 0x5f80000002057823 */ /* 0x000fe200000000ff */
[----:B------:R-:W-:Y:S06]  /*16e0*/  BRA `(.L_x_27) ;  /* 0x0000000000887947 */ /* 0x000fec0003800000 */
.L_x_26:
[----:B------:R-:W-:-:S05]  /*16f0*/  VIADD R5, R6, 0xffffff03 ;  /* 0xffffff0306057836 */ /* 0x000fca0000000000 */
[----:B------:R-:W-:-:S13]  /*1700*/  ISETP.GT.U32.AND P0, PT, R5, 0x1, PT ;  /* 0x000000010500780c */ /* 0x000fda0003f04070 */
[----:B------:R-:W-:Y:S05]  /*1710*/  @P0 BRA `(.L_x_28) ;  /* 0x0000000000780947 */ /* 0x000fea0003800000 */
[----:B------:R-:W-:Y:S02]  /*1720*/  LOP3.LUT R7, R2, 0x7fffff, RZ, 0xc0, !PT ;  /* 0x007fffff02077812 */ /* 0x000fe400078ec0ff */
[----:B------:R-:W-:Y:S02]  /*1730*/  MOV R12, 0x3 ;  /* 0x00000003000c7802 */ /* 0x000fe40000000f00 */
[----:B------:R-:W-:Y:S02]  /*1740*/  LOP3.LUT R7, R7, 0x3f800000, RZ, 0xfc, !PT ;  /* 0x3f80000007077812 */ /* 0x000fe400078efcff */
[----:B------:R-:W-:Y:S02]  /*1750*/  SHF.L.U32 R11, R12, R5, RZ ;  /* 0x000000050c0b7219 */ /* 0x000fe400000006ff */
[----:B------:R-:W0:Y:S02]  /*1760*/  MUFU.RCP R8, R7 ;  /* 0x0000000700087308 */ /* 0x000e240000001000 */
[----:B0-----:R-:W-:-:S04]  /*1770*/  FFMA R9, R7, R8, -1 ;  /* 0xbf80000007097423 */ /* 0x001fc80000000008 */
[----:B------:R-:W-:-:S04]  /*1780*/  FADD.FTZ R9, -R9, -RZ ;  /* 0x800000ff09097221 */ /* 0x000fc80000010100 */
[CCC-:B------:R-:W-:Y:S01]  /*1790*/  FFMA.RM R10, R8.reuse, R9.reuse, R8.reuse ;  /* 0x00000009080a7223 */ /* 0x1c0fe20000004008 */
[----:B------:R-:W-:-:S04]  /*17a0*/  FFMA.RP R9, R8, R9, R8 ;  /* 0x0000000908097223 */ /* 0x000fc80000008008 */
[C---:B------:R-:W-:Y:S02]  /*17b0*/  LOP3.LUT R8, R10.reuse, 0x7fffff, RZ, 0xc0, !PT ;  /* 0x007fffff0a087812 */ /* 0x040fe400078ec0ff */
[----:B------:R-:W-:Y:S02]  /*17c0*/  FSETP.NEU.FTZ.AND P0, PT, R10, R9, PT ;  /* 0x000000090a00720b */ /* 0x000fe40003f1d000 */
[----:B------:R-:W-:Y:S02]  /*17d0*/  LOP3.LUT R8, R8, 0x800000, RZ, 0xfc, !PT ;  /* 0x0080000008087812 */ /* 0x000fe400078efcff */
[----:B------:R-:W-:Y:S02]  /*17e0*/  SEL R9, RZ, 0xffffffff, !P0 ;  /* 0xffffffffff097807 */ /* 0x000fe40004000000 */
[----:B------:R-:W-:-:S03]  /*17f0*/  LOP3.LUT R10, R11, R8, RZ, 0xc0, !PT ;  /* 0x000000080b0a7212 */ /* 0x000fc600078ec0ff */
[----:B------:R-:W-:Y:S01]  /*1800*/  IMAD.MOV R9, RZ, RZ, -R9 ;  /* 0x000000ffff097224 */ /* 0x000fe200078e0a09 */
[----:B------:R-:W-:-:S04]  /*1810*/  SHF.R.U32.HI R10, RZ, R5, R10 ;  /* 0x00000005ff0a7219 */ /* 0x000fc8000001160a */
[----:B------:R-:W-:Y:S02]  /*1820*/  LOP3.LUT P1, RZ, R9, R5, R8, 0xf8, !PT ;  /* 0x0000000509ff7212 */ /* 0x000fe4000782f808 */
[C---:B------:R-:W-:Y:S02]  /*1830*/  LOP3.LUT P0, RZ, R10.reuse, 0x1, RZ, 0xc0, !PT ;  /* 0x000000010aff7812 */ /* 0x040fe4000780c0ff */
[----:B------:R-:W-:-:S04]  /*1840*/  LOP3.LUT P2, RZ, R10, 0x2, RZ, 0xc0, !PT ;  /* 0x000000020aff7812 */ /* 0x000fc8000784c0ff */
[----:B------:R-:W-:Y:S02]  /*1850*/  PLOP3.LUT P0, PT, P0, P1, P2, 0xe0, 0x0 ;  /* 0x000000000000781c */ /* 0x000fe40000703c20 */
[----:B------:R-:W-:Y:S02]  /*1860*/  LOP3.LUT P1, RZ, R2, 0x7fffff, RZ, 0xc0, !PT ;  /* 0x007fffff02ff7812 */ /* 0x000fe4000782c0ff */
[----:B------:R-:W-:-:S04]  /*1870*/  SEL R5, RZ, 0x1, !P0 ;  /* 0x00000001ff057807 */ /* 0x000fc80004000000 */
[----:B------:R-:W-:-:S04]  /*1880*/  IADD3 R5, PT, PT, -R5, RZ, RZ ;  /* 0x000000ff05057210 */ /* 0x000fc80007ffe1ff */
[----:B------:R-:W-:Y:S01]  /*1890*/  ISETP.GE.AND P0, PT, R5, RZ, PT ;  /* 0x000000ff0500720c */ /* 0x000fe20003f06270 */
[----:B------:R-:W-:-:S05]  /*18a0*/  VIADD R5, R6, 0xffffff04 ;  /* 0xffffff0406057836 */ /* 0x000fca0000000000 */
[----:B------:R-:W-:-:S07]  /*18b0*/  SHF.R.U32.HI R5, RZ, R5, R8 ;  /* 0x00000005ff057219 */ /* 0x000fce0000011608 */
[----:B------:R-:W-:-:S05]  /*18c0*/  @!P0 IADD3 R5, PT, PT, R5, 0x1, RZ ;  /* 0x0000000105058810 */ /* 0x000fca0007ffe0ff */
[----:B------:R-:W-:-:S05]  /*18d0*/  @!P1 IMAD.SHL.U32 R5, R5, 0x2, RZ ;  /* 0x0000000205059824 */ /* 0x000fca00078e00ff */
[----:B------:R-:W-:Y:S01]  /*18e0*/  LOP3.LUT R5, R5, 0x80000000, R2, 0xf8, !PT ;  /* 0x8000000005057812 */ /* 0x000fe200078ef802 */
[----:B------:R-:W-:Y:S06]  /*18f0*/  BRA `(.L_x_27) ;  /* 0x0000000000047947 */ /* 0x000fec0003800000 */
.L_x_28:
[----:B------:R0:W1:Y:S02]  /*1900*/  MUFU.RCP R5, R2 ;  /* 0x0000000200057308 */ /* 0x0000640000001000 */
.L_x_27:
[----:B0123--:R-:W-:Y:S01]  /*1910*/  MOV R2, R5 ;  /* 0x0000000500027202 */ /* 0x00ffe20000000f00 */
[----:B------:R-:W-:-:S04]  /*1920*/  HFMA2 R5, -RZ, RZ, 0, 0 ;  /* 0x00000000ff057431 */ /* 0x000fc800000001ff */
[----:B------:R-:W-:Y:S05]  /*1930*/  RET.REL.NODEC R4 `(_Z11causal_attnPKfS0_S0_Pfiif) ;  /* 0xffffffe404b07950 */ /* 0x000fea0003c3ffff */
.L_x_29:
[----:B------:R-:W-:-:S00]  /*1940*/  BRA `(.L_x_29) ;  /* 0xfffffffc00fc7947 */ /* 0x000fc0000383ffff */
[----:B------:R-:W-:-:S00]  /*1950*/  NOP ;  /* 0x0000000000007918 */ /* 0x000fc00000000000 */
        /* <DEDUP_REMOVED lines=10> */
.L_x_30:


//--------------------- .nv.shared._Z11causal_attnPKfS0_S0_Pfiif --------------------------
	.section	.nv.shared._Z11causal_attnPKfS0_S0_Pfiif,"aw",@nobits
	.sectionflags	@""
	.align	16
.nv.shared._Z11causal_attnPKfS0_S0_Pfiif:
	.zero		4096


//--------------------- .nv.shared.reserved.0     --------------------------
	.section	.nv.shared.reserved.0,"aw",@nobits
	.weak		__nv_reservedSMEM_offset_0_alias
	.size		__nv_reservedSMEM_offset_0_alias, 0, 64
	.other		__nv_reservedSMEM_offset_0_alias,@"STO_CUDA_RESERVED_SHARED STV_DEFAULT"
__nv_reservedSMEM_offset_0_alias:
	.zero		0
	.zero		64


//--------------------- .nv.constant0._Z11causal_attnPKfS0_S0_Pfiif --------------------------
	.section	.nv.constant0._Z11causal_attnPKfS0_S0_Pfiif,"a",@progbits
	.sectionflags	@""
	.align	4
.nv.constant0._Z11causal_attnPKfS0_S0_Pfiif:
	.zero		940


//--------------------- SYMBOLS --------------------------

	.type		.nv.reservedSmem.offset0,@object
	.size		.nv.reservedSmem.offset0,0x4
	.type		.nv.reservedSmem.cap,@object
	.size		.nv.reservedSmem.cap,0x4
